//
// Generated by NVIDIA NVVM Compiler
//
// Compiler Build ID: CL-36424714
// Cuda compilation tools, release 13.0, V13.0.88
// Based on NVVM 20.0.0
//

.version 9.0
.target sm_100
.address_size 64

	// .globl	_Z19update_layer_paramsiiifPfS_S_S_
.global .align 4 .b8 precalc_xorwow_matrix[102400];
.global .align 4 .b8 precalc_xorwow_offset_matrix[102400];
.global .align 4 .b8 mrg32k3aM1[2304];
.global .align 4 .b8 mrg32k3aM2[2304];
.global .align 4 .b8 mrg32k3aM1SubSeq[2016];
.global .align 4 .b8 mrg32k3aM2SubSeq[2016];
.global .align 4 .b8 mrg32k3aM1Seq[2304];
.global .align 4 .b8 mrg32k3aM2Seq[2304];
.const .align 8 .b8 __cr_lgamma_table[72];

.visible .entry _Z19update_layer_paramsiiifPfS_S_S_(
	.param .u32 _Z19update_layer_paramsiiifPfS_S_S__param_0,
	.param .u32 _Z19update_layer_paramsiiifPfS_S_S__param_1,
	.param .u32 _Z19update_layer_paramsiiifPfS_S_S__param_2,
	.param .f32 _Z19update_layer_paramsiiifPfS_S_S__param_3,
	.param .u64 .ptr .align 1 _Z19update_layer_paramsiiifPfS_S_S__param_4,
	.param .u64 .ptr .align 1 _Z19update_layer_paramsiiifPfS_S_S__param_5,
	.param .u64 .ptr .align 1 _Z19update_layer_paramsiiifPfS_S_S__param_6,
	.param .u64 .ptr .align 1 _Z19update_layer_paramsiiifPfS_S_S__param_7
)
{
	.reg .pred 	%p<13>;
	.reg .b32 	%r<116>;
	.reg .b32 	%f<109>;
	.reg .b64 	%rd<74>;

	ld.param.u32 	%r66, [_Z19update_layer_paramsiiifPfS_S_S__param_0];
	ld.param.u32 	%r67, [_Z19update_layer_paramsiiifPfS_S_S__param_1];
	ld.param.u32 	%r68, [_Z19update_layer_paramsiiifPfS_S_S__param_2];
	ld.param.f32 	%f25, [_Z19update_layer_paramsiiifPfS_S_S__param_3];
	ld.param.u64 	%rd4, [_Z19update_layer_paramsiiifPfS_S_S__param_5];
	ld.param.u64 	%rd5, [_Z19update_layer_paramsiiifPfS_S_S__param_6];
	ld.param.u64 	%rd6, [_Z19update_layer_paramsiiifPfS_S_S__param_7];
	cvta.to.global.u64 	%rd1, %rd6;
	cvta.to.global.u64 	%rd2, %rd5;
	mov.u32 	%r69, %ctaid.x;
	mov.u32 	%r70, %ntid.x;
	mul.lo.s32 	%r1, %r69, %r70;
	mov.u32 	%r2, %tid.x;
	add.s32 	%r3, %r1, %r2;
	mov.u32 	%r71, %ctaid.y;
	mov.u32 	%r72, %ntid.y;
	mul.lo.s32 	%r4, %r71, %r72;
	mov.u32 	%r5, %tid.y;
	add.s32 	%r6, %r4, %r5;
	setp.ge.u32 	%p1, %r6, %r67;
	setp.ge.u32 	%p2, %r3, %r66;
	or.pred  	%p3, %p2, %p1;
	@%p3 bra 	$L__BB0_14;
	setp.lt.s32 	%p4, %r68, 1;
	mov.f32 	%f107, 0f00000000;
	mov.f32 	%f108, %f107;
	@%p4 bra 	$L__BB0_13;
	and.b32  	%r7, %r68, 7;
	setp.lt.u32 	%p5, %r68, 8;
	mov.f32 	%f108, 0f00000000;
	mov.b32 	%r114, 0;
	mov.f32 	%f107, %f108;
	@%p5 bra 	$L__BB0_5;
	and.b32  	%r114, %r68, 2147483640;
	neg.s32 	%r112, %r114;
	add.s32 	%r74, %r2, %r66;
	add.s32 	%r111, %r74, %r1;
	shl.b32 	%r11, %r66, 3;
	shl.b32 	%r75, %r66, 1;
	add.s32 	%r110, %r3, %r75;
	mad.lo.s32 	%r109, %r66, 3, %r3;
	shl.b32 	%r76, %r66, 2;
	add.s32 	%r108, %r3, %r76;
	mad.lo.s32 	%r107, %r66, 5, %r3;
	mad.lo.s32 	%r106, %r66, 6, %r3;
	mad.lo.s32 	%r105, %r66, 7, %r3;
	add.s32 	%r77, %r5, %r67;
	add.s32 	%r103, %r77, %r4;
	shl.b32 	%r19, %r67, 3;
	shl.b32 	%r78, %r67, 1;
	add.s32 	%r102, %r6, %r78;
	mad.lo.s32 	%r101, %r67, 3, %r6;
	shl.b32 	%r79, %r67, 2;
	add.s32 	%r100, %r6, %r79;
	mad.lo.s32 	%r99, %r67, 5, %r6;
	mad.lo.s32 	%r98, %r67, 6, %r6;
	mad.lo.s32 	%r97, %r67, 7, %r6;
	mov.f32 	%f108, 0f00000000;
	mov.u32 	%r96, %r6;
	mov.u32 	%r104, %r3;
$L__BB0_4:
	.pragma "nounroll";
	mul.wide.u32 	%rd7, %r96, 4;
	add.s64 	%rd8, %rd2, %rd7;
	ld.global.f32 	%f30, [%rd8];
	mul.wide.u32 	%rd9, %r104, 4;
	add.s64 	%rd10, %rd1, %rd9;
	ld.global.f32 	%f31, [%rd10];
	fma.rn.f32 	%f32, %f30, %f31, %f107;
	add.f32 	%f33, %f108, %f31;
	mul.wide.u32 	%rd11, %r103, 4;
	add.s64 	%rd12, %rd2, %rd11;
	ld.global.f32 	%f34, [%rd12];
	mul.wide.u32 	%rd13, %r111, 4;
	add.s64 	%rd14, %rd1, %rd13;
	ld.global.f32 	%f35, [%rd14];
	fma.rn.f32 	%f36, %f34, %f35, %f32;
	add.f32 	%f37, %f33, %f35;
	mul.wide.u32 	%rd15, %r102, 4;
	add.s64 	%rd16, %rd2, %rd15;
	ld.global.f32 	%f38, [%rd16];
	mul.wide.u32 	%rd17, %r110, 4;
	add.s64 	%rd18, %rd1, %rd17;
	ld.global.f32 	%f39, [%rd18];
	fma.rn.f32 	%f40, %f38, %f39, %f36;
	add.f32 	%f41, %f37, %f39;
	mul.wide.u32 	%rd19, %r101, 4;
	add.s64 	%rd20, %rd2, %rd19;
	ld.global.f32 	%f42, [%rd20];
	mul.wide.u32 	%rd21, %r109, 4;
	add.s64 	%rd22, %rd1, %rd21;
	ld.global.f32 	%f43, [%rd22];
	fma.rn.f32 	%f44, %f42, %f43, %f40;
	add.f32 	%f45, %f41, %f43;
	mul.wide.u32 	%rd23, %r100, 4;
	add.s64 	%rd24, %rd2, %rd23;
	ld.global.f32 	%f46, [%rd24];
	mul.wide.u32 	%rd25, %r108, 4;
	add.s64 	%rd26, %rd1, %rd25;
	ld.global.f32 	%f47, [%rd26];
	fma.rn.f32 	%f48, %f46, %f47, %f44;
	add.f32 	%f49, %f45, %f47;
	mul.wide.u32 	%rd27, %r99, 4;
	add.s64 	%rd28, %rd2, %rd27;
	ld.global.f32 	%f50, [%rd28];
	mul.wide.u32 	%rd29, %r107, 4;
	add.s64 	%rd30, %rd1, %rd29;
	ld.global.f32 	%f51, [%rd30];
	fma.rn.f32 	%f52, %f50, %f51, %f48;
	add.f32 	%f53, %f49, %f51;
	mul.wide.u32 	%rd31, %r98, 4;
	add.s64 	%rd32, %rd2, %rd31;
	ld.global.f32 	%f54, [%rd32];
	mul.wide.u32 	%rd33, %r106, 4;
	add.s64 	%rd34, %rd1, %rd33;
	ld.global.f32 	%f55, [%rd34];
	fma.rn.f32 	%f56, %f54, %f55, %f52;
	add.f32 	%f57, %f53, %f55;
	mul.wide.u32 	%rd35, %r97, 4;
	add.s64 	%rd36, %rd2, %rd35;
	ld.global.f32 	%f58, [%rd36];
	mul.wide.u32 	%rd37, %r105, 4;
	add.s64 	%rd38, %rd1, %rd37;
	ld.global.f32 	%f59, [%rd38];
	fma.rn.f32 	%f107, %f58, %f59, %f56;
	add.f32 	%f108, %f57, %f59;
	add.s32 	%r112, %r112, 8;
	add.s32 	%r111, %r111, %r11;
	add.s32 	%r110, %r110, %r11;
	add.s32 	%r109, %r109, %r11;
	add.s32 	%r108, %r108, %r11;
	add.s32 	%r107, %r107, %r11;
	add.s32 	%r106, %r106, %r11;
	add.s32 	%r105, %r105, %r11;
	add.s32 	%r104, %r104, %r11;
	add.s32 	%r103, %r103, %r19;
	add.s32 	%r102, %r102, %r19;
	add.s32 	%r101, %r101, %r19;
	add.s32 	%r100, %r100, %r19;
	add.s32 	%r99, %r99, %r19;
	add.s32 	%r98, %r98, %r19;
	add.s32 	%r97, %r97, %r19;
	add.s32 	%r96, %r96, %r19;
	setp.ne.s32 	%p6, %r112, 0;
	@%p6 bra 	$L__BB0_4;
$L__BB0_5:
	setp.eq.s32 	%p7, %r7, 0;
	@%p7 bra 	$L__BB0_13;
	and.b32  	%r61, %r68, 3;
	setp.lt.u32 	%p8, %r7, 4;
	@%p8 bra 	$L__BB0_8;
	mad.lo.s32 	%r80, %r114, %r67, %r6;
	mul.wide.u32 	%rd39, %r80, 4;
	add.s64 	%rd40, %rd2, %rd39;
	ld.global.f32 	%f61, [%rd40];
	mad.lo.s32 	%r81, %r114, %r66, %r3;
	mul.wide.u32 	%rd41, %r81, 4;
	add.s64 	%rd42, %rd1, %rd41;
	ld.global.f32 	%f62, [%rd42];
	fma.rn.f32 	%f63, %f61, %f62, %f107;
	add.f32 	%f64, %f108, %f62;
	add.s32 	%r82, %r80, %r67;
	mul.wide.u32 	%rd43, %r82, 4;
	add.s64 	%rd44, %rd2, %rd43;
	ld.global.f32 	%f65, [%rd44];
	add.s32 	%r83, %r81, %r66;
	mul.wide.u32 	%rd45, %r83, 4;
	add.s64 	%rd46, %rd1, %rd45;
	ld.global.f32 	%f66, [%rd46];
	fma.rn.f32 	%f67, %f65, %f66, %f63;
	add.f32 	%f68, %f64, %f66;
	add.s32 	%r84, %r82, %r67;
	mul.wide.u32 	%rd47, %r84, 4;
	add.s64 	%rd48, %rd2, %rd47;
	ld.global.f32 	%f69, [%rd48];
	add.s32 	%r85, %r83, %r66;
	mul.wide.u32 	%rd49, %r85, 4;
	add.s64 	%rd50, %rd1, %rd49;
	ld.global.f32 	%f70, [%rd50];
	fma.rn.f32 	%f71, %f69, %f70, %f67;
	add.f32 	%f72, %f68, %f70;
	add.s32 	%r86, %r84, %r67;
	mul.wide.u32 	%rd51, %r86, 4;
	add.s64 	%rd52, %rd2, %rd51;
	ld.global.f32 	%f73, [%rd52];
	add.s32 	%r87, %r85, %r66;
	mul.wide.u32 	%rd53, %r87, 4;
	add.s64 	%rd54, %rd1, %rd53;
	ld.global.f32 	%f74, [%rd54];
	fma.rn.f32 	%f107, %f73, %f74, %f71;
	add.f32 	%f108, %f72, %f74;
	add.s32 	%r114, %r114, 4;
$L__BB0_8:
	setp.eq.s32 	%p9, %r61, 0;
	@%p9 bra 	$L__BB0_13;
	setp.eq.s32 	%p10, %r61, 1;
	@%p10 bra 	$L__BB0_11;
	mad.lo.s32 	%r88, %r114, %r67, %r6;
	mul.wide.u32 	%rd55, %r88, 4;
	add.s64 	%rd56, %rd2, %rd55;
	ld.global.f32 	%f76, [%rd56];
	mad.lo.s32 	%r89, %r114, %r66, %r3;
	mul.wide.u32 	%rd57, %r89, 4;
	add.s64 	%rd58, %rd1, %rd57;
	ld.global.f32 	%f77, [%rd58];
	fma.rn.f32 	%f78, %f76, %f77, %f107;
	add.f32 	%f79, %f108, %f77;
	add.s32 	%r90, %r88, %r67;
	mul.wide.u32 	%rd59, %r90, 4;
	add.s64 	%rd60, %rd2, %rd59;
	ld.global.f32 	%f80, [%rd60];
	add.s32 	%r91, %r89, %r66;
	mul.wide.u32 	%rd61, %r91, 4;
	add.s64 	%rd62, %rd1, %rd61;
	ld.global.f32 	%f81, [%rd62];
	fma.rn.f32 	%f107, %f80, %f81, %f78;
	add.f32 	%f108, %f79, %f81;
	add.s32 	%r114, %r114, 2;
$L__BB0_11:
	and.b32  	%r92, %r68, 1;
	setp.eq.b32 	%p11, %r92, 1;
	not.pred 	%p12, %p11;
	@%p12 bra 	$L__BB0_13;
	mad.lo.s32 	%r93, %r114, %r67, %r6;
	mul.wide.u32 	%rd63, %r93, 4;
	add.s64 	%rd64, %rd2, %rd63;
	ld.global.f32 	%f82, [%rd64];
	mad.lo.s32 	%r94, %r114, %r66, %r3;
	mul.wide.u32 	%rd65, %r94, 4;
	add.s64 	%rd66, %rd1, %rd65;
	ld.global.f32 	%f83, [%rd66];
	fma.rn.f32 	%f107, %f82, %f83, %f107;
	add.f32 	%f108, %f108, %f83;
$L__BB0_13:
	ld.param.u64 	%rd73, [_Z19update_layer_paramsiiifPfS_S_S__param_4];
	mul.f32 	%f84, %f25, %f107;
	cvt.rn.f32.s32 	%f85, %r68;
	div.rn.f32 	%f86, %f84, %f85;
	mad.lo.s32 	%r95, %r6, %r66, %r3;
	cvta.to.global.u64 	%rd67, %rd73;
	mul.wide.u32 	%rd68, %r95, 4;
	add.s64 	%rd69, %rd67, %rd68;
	ld.global.f32 	%f87, [%rd69];
	sub.f32 	%f88, %f87, %f86;
	st.global.f32 	[%rd69], %f88;
	mul.f32 	%f89, %f25, %f108;
	div.rn.f32 	%f90, %f89, %f85;
	cvta.to.global.u64 	%rd70, %rd4;
	mul.wide.u32 	%rd71, %r3, 4;
	add.s64 	%rd72, %rd70, %rd71;
	ld.global.f32 	%f91, [%rd72];
	sub.f32 	%f92, %f91, %f90;
	st.global.f32 	[%rd72], %f92;
$L__BB0_14:
	ret;

}
	// .globl	_Z14linear_forwardiiiPfS_S_S_
.visible .entry _Z14linear_forwardiiiPfS_S_S_(
	.param .u32 _Z14linear_forwardiiiPfS_S_S__param_0,
	.param .u32 _Z14linear_forwardiiiPfS_S_S__param_1,
	.param .u32 _Z14linear_forwardiiiPfS_S_S__param_2,
	.param .u64 .ptr .align 1 _Z14linear_forwardiiiPfS_S_S__param_3,
	.param .u64 .ptr .align 1 _Z14linear_forwardiiiPfS_S_S__param_4,
	.param .u64 .ptr .align 1 _Z14linear_forwardiiiPfS_S_S__param_5,
	.param .u64 .ptr .align 1 _Z14linear_forwardiiiPfS_S_S__param_6
)
{
	.reg .pred 	%p<13>;
	.reg .b32 	%r<92>;
	.reg .b32 	%f<55>;
	.reg .b64 	%rd<73>;

	ld.param.u32 	%r46, [_Z14linear_forwardiiiPfS_S_S__param_0];
	ld.param.u32 	%r44, [_Z14linear_forwardiiiPfS_S_S__param_1];
	ld.param.u32 	%r45, [_Z14linear_forwardiiiPfS_S_S__param_2];
	ld.param.u64 	%rd6, [_Z14linear_forwardiiiPfS_S_S__param_3];
	ld.param.u64 	%rd7, [_Z14linear_forwardiiiPfS_S_S__param_4];
	ld.param.u64 	%rd4, [_Z14linear_forwardiiiPfS_S_S__param_5];
	ld.param.u64 	%rd5, [_Z14linear_forwardiiiPfS_S_S__param_6];
	cvta.to.global.u64 	%rd1, %rd6;
	cvta.to.global.u64 	%rd2, %rd7;
	mov.u32 	%r47, %ctaid.x;
	mov.u32 	%r48, %ntid.x;
	mul.lo.s32 	%r1, %r47, %r48;
	mov.u32 	%r2, %tid.x;
	add.s32 	%r3, %r1, %r2;
	mov.u32 	%r49, %ctaid.y;
	mov.u32 	%r50, %ntid.y;
	mov.u32 	%r51, %tid.y;
	mad.lo.s32 	%r4, %r49, %r50, %r51;
	setp.ge.u32 	%p1, %r4, %r46;
	setp.ge.u32 	%p2, %r3, %r45;
	or.pred  	%p3, %p1, %p2;
	@%p3 bra 	$L__BB1_13;
	cvta.to.global.u64 	%rd8, %rd5;
	cvta.to.global.u64 	%rd9, %rd4;
	mul.wide.u32 	%rd10, %r3, 4;
	add.s64 	%rd11, %rd9, %rd10;
	ld.global.f32 	%f52, [%rd11];
	mad.lo.s32 	%r52, %r45, %r4, %r3;
	mul.wide.u32 	%rd12, %r52, 4;
	add.s64 	%rd3, %rd8, %rd12;
	st.global.f32 	[%rd3], %f52;
	setp.lt.s32 	%p4, %r44, 1;
	@%p4 bra 	$L__BB1_13;
	mul.lo.s32 	%r5, %r44, %r4;
	and.b32  	%r6, %r44, 7;
	setp.lt.u32 	%p5, %r44, 8;
	mov.b32 	%r90, 0;
	@%p5 bra 	$L__BB1_5;
	and.b32  	%r90, %r44, 2147483640;
	neg.s32 	%r88, %r90;
	add.s32 	%r87, %r5, 3;
	add.s32 	%r54, %r2, %r45;
	add.s32 	%r86, %r54, %r1;
	shl.b32 	%r11, %r45, 3;
	shl.b32 	%r55, %r45, 1;
	add.s32 	%r85, %r3, %r55;
	mad.lo.s32 	%r84, %r45, 3, %r3;
	shl.b32 	%r56, %r45, 2;
	add.s32 	%r83, %r3, %r56;
	mad.lo.s32 	%r82, %r45, 5, %r3;
	mad.lo.s32 	%r81, %r45, 6, %r3;
	mad.lo.s32 	%r80, %r45, 7, %r3;
	mov.u32 	%r79, %r3;
$L__BB1_4:
	.pragma "nounroll";
	mul.wide.u32 	%rd13, %r79, 4;
	add.s64 	%rd14, %rd2, %rd13;
	ld.global.f32 	%f9, [%rd14];
	add.s32 	%r57, %r87, -3;
	mul.wide.u32 	%rd15, %r57, 4;
	add.s64 	%rd16, %rd1, %rd15;
	ld.global.f32 	%f10, [%rd16];
	fma.rn.f32 	%f11, %f9, %f10, %f52;
	st.global.f32 	[%rd3], %f11;
	mul.wide.u32 	%rd17, %r86, 4;
	add.s64 	%rd18, %rd2, %rd17;
	ld.global.f32 	%f12, [%rd18];
	add.s32 	%r58, %r87, -2;
	mul.wide.u32 	%rd19, %r58, 4;
	add.s64 	%rd20, %rd1, %rd19;
	ld.global.f32 	%f13, [%rd20];
	fma.rn.f32 	%f14, %f12, %f13, %f11;
	st.global.f32 	[%rd3], %f14;
	mul.wide.u32 	%rd21, %r85, 4;
	add.s64 	%rd22, %rd2, %rd21;
	ld.global.f32 	%f15, [%rd22];
	add.s32 	%r59, %r87, -1;
	mul.wide.u32 	%rd23, %r59, 4;
	add.s64 	%rd24, %rd1, %rd23;
	ld.global.f32 	%f16, [%rd24];
	fma.rn.f32 	%f17, %f15, %f16, %f14;
	st.global.f32 	[%rd3], %f17;
	mul.wide.u32 	%rd25, %r84, 4;
	add.s64 	%rd26, %rd2, %rd25;
	ld.global.f32 	%f18, [%rd26];
	add.s32 	%r60, %r87, 4;
	mul.wide.u32 	%rd27, %r87, 4;
	add.s64 	%rd28, %rd1, %rd27;
	ld.global.f32 	%f19, [%rd28];
	fma.rn.f32 	%f20, %f18, %f19, %f17;
	st.global.f32 	[%rd3], %f20;
	mul.wide.u32 	%rd29, %r83, 4;
	add.s64 	%rd30, %rd2, %rd29;
	ld.global.f32 	%f21, [%rd30];
	add.s32 	%r61, %r87, 1;
	mul.wide.u32 	%rd31, %r61, 4;
	add.s64 	%rd32, %rd1, %rd31;
	ld.global.f32 	%f22, [%rd32];
	fma.rn.f32 	%f23, %f21, %f22, %f20;
	st.global.f32 	[%rd3], %f23;
	mul.wide.u32 	%rd33, %r82, 4;
	add.s64 	%rd34, %rd2, %rd33;
	ld.global.f32 	%f24, [%rd34];
	add.s32 	%r62, %r87, 2;
	mul.wide.u32 	%rd35, %r62, 4;
	add.s64 	%rd36, %rd1, %rd35;
	ld.global.f32 	%f25, [%rd36];
	fma.rn.f32 	%f26, %f24, %f25, %f23;
	st.global.f32 	[%rd3], %f26;
	mul.wide.u32 	%rd37, %r81, 4;
	add.s64 	%rd38, %rd2, %rd37;
	ld.global.f32 	%f27, [%rd38];
	add.s32 	%r63, %r87, 3;
	mul.wide.u32 	%rd39, %r63, 4;
	add.s64 	%rd40, %rd1, %rd39;
	ld.global.f32 	%f28, [%rd40];
	fma.rn.f32 	%f29, %f27, %f28, %f26;
	st.global.f32 	[%rd3], %f29;
	mul.wide.u32 	%rd41, %r80, 4;
	add.s64 	%rd42, %rd2, %rd41;
	ld.global.f32 	%f30, [%rd42];
	mul.wide.u32 	%rd43, %r60, 4;
	add.s64 	%rd44, %rd1, %rd43;
	ld.global.f32 	%f31, [%rd44];
	fma.rn.f32 	%f52, %f30, %f31, %f29;
	st.global.f32 	[%rd3], %f52;
	add.s32 	%r88, %r88, 8;
	add.s32 	%r87, %r87, 8;
	add.s32 	%r86, %r86, %r11;
	add.s32 	%r85, %r85, %r11;
	add.s32 	%r84, %r84, %r11;
	add.s32 	%r83, %r83, %r11;
	add.s32 	%r82, %r82, %r11;
	add.s32 	%r81, %r81, %r11;
	add.s32 	%r80, %r80, %r11;
	add.s32 	%r79, %r79, %r11;
	setp.ne.s32 	%p6, %r88, 0;
	@%p6 bra 	$L__BB1_4;
$L__BB1_5:
	setp.eq.s32 	%p7, %r6, 0;
	@%p7 bra 	$L__BB1_13;
	and.b32  	%r39, %r44, 3;
	setp.lt.u32 	%p8, %r6, 4;
	@%p8 bra 	$L__BB1_8;
	mad.lo.s32 	%r64, %r90, %r45, %r3;
	mul.wide.u32 	%rd45, %r64, 4;
	add.s64 	%rd46, %rd2, %rd45;
	ld.global.f32 	%f32, [%rd46];
	add.s32 	%r65, %r90, %r5;
	mul.wide.u32 	%rd47, %r65, 4;
	add.s64 	%rd48, %rd1, %rd47;
	ld.global.f32 	%f33, [%rd48];
	fma.rn.f32 	%f34, %f32, %f33, %f52;
	st.global.f32 	[%rd3], %f34;
	add.s32 	%r66, %r64, %r45;
	mul.wide.u32 	%rd49, %r66, 4;
	add.s64 	%rd50, %rd2, %rd49;
	ld.global.f32 	%f35, [%rd50];
	add.s32 	%r67, %r65, 1;
	mul.wide.u32 	%rd51, %r67, 4;
	add.s64 	%rd52, %rd1, %rd51;
	ld.global.f32 	%f36, [%rd52];
	fma.rn.f32 	%f37, %f35, %f36, %f34;
	st.global.f32 	[%rd3], %f37;
	add.s32 	%r68, %r66, %r45;
	mul.wide.u32 	%rd53, %r68, 4;
	add.s64 	%rd54, %rd2, %rd53;
	ld.global.f32 	%f38, [%rd54];
	add.s32 	%r69, %r65, 2;
	mul.wide.u32 	%rd55, %r69, 4;
	add.s64 	%rd56, %rd1, %rd55;
	ld.global.f32 	%f39, [%rd56];
	fma.rn.f32 	%f40, %f38, %f39, %f37;
	st.global.f32 	[%rd3], %f40;
	add.s32 	%r70, %r68, %r45;
	mul.wide.u32 	%rd57, %r70, 4;
	add.s64 	%rd58, %rd2, %rd57;
	ld.global.f32 	%f41, [%rd58];
	add.s32 	%r71, %r65, 3;
	mul.wide.u32 	%rd59, %r71, 4;
	add.s64 	%rd60, %rd1, %rd59;
	ld.global.f32 	%f42, [%rd60];
	fma.rn.f32 	%f52, %f41, %f42, %f40;
	st.global.f32 	[%rd3], %f52;
	add.s32 	%r90, %r90, 4;
$L__BB1_8:
	setp.eq.s32 	%p9, %r39, 0;
	@%p9 bra 	$L__BB1_13;
	setp.eq.s32 	%p10, %r39, 1;
	@%p10 bra 	$L__BB1_11;
	mad.lo.s32 	%r72, %r90, %r45, %r3;
	mul.wide.u32 	%rd61, %r72, 4;
	add.s64 	%rd62, %rd2, %rd61;
	ld.global.f32 	%f43, [%rd62];
	add.s32 	%r73, %r90, %r5;
	mul.wide.u32 	%rd63, %r73, 4;
	add.s64 	%rd64, %rd1, %rd63;
	ld.global.f32 	%f44, [%rd64];
	fma.rn.f32 	%f45, %f43, %f44, %f52;
	st.global.f32 	[%rd3], %f45;
	add.s32 	%r74, %r72, %r45;
	mul.wide.u32 	%rd65, %r74, 4;
	add.s64 	%rd66, %rd2, %rd65;
	ld.global.f32 	%f46, [%rd66];
	add.s32 	%r75, %r73, 1;
	mul.wide.u32 	%rd67, %r75, 4;
	add.s64 	%rd68, %rd1, %rd67;
	ld.global.f32 	%f47, [%rd68];
	fma.rn.f32 	%f52, %f46, %f47, %f45;
	st.global.f32 	[%rd3], %f52;
	add.s32 	%r90, %r90, 2;
$L__BB1_11:
	and.b32  	%r76, %r44, 1;
	setp.eq.b32 	%p11, %r76, 1;
	not.pred 	%p12, %p11;
	@%p12 bra 	$L__BB1_13;
	mad.lo.s32 	%r77, %r90, %r45, %r3;
	mul.wide.u32 	%rd69, %r77, 4;
	add.s64 	%rd70, %rd2, %rd69;
	ld.global.f32 	%f48, [%rd70];
	add.s32 	%r78, %r90, %r5;
	mul.wide.u32 	%rd71, %r78, 4;
	add.s64 	%rd72, %rd1, %rd71;
	ld.global.f32 	%f49, [%rd72];
	fma.rn.f32 	%f50, %f48, %f49, %f52;
	st.global.f32 	[%rd3], %f50;
$L__BB1_13:
	ret;

}
	// .globl	_Z15linear_backwardiiiPfS_S_S_
.visible .entry _Z15linear_backwardiiiPfS_S_S_(
	.param .u32 _Z15linear_backwardiiiPfS_S_S__param_0,
	.param .u32 _Z15linear_backwardiiiPfS_S_S__param_1,
	.param .u32 _Z15linear_backwardiiiPfS_S_S__param_2,
	.param .u64 .ptr .align 1 _Z15linear_backwardiiiPfS_S_S__param_3,
	.param .u64 .ptr .align 1 _Z15linear_backwardiiiPfS_S_S__param_4,
	.param .u64 .ptr .align 1 _Z15linear_backwardiiiPfS_S_S__param_5,
	.param .u64 .ptr .align 1 _Z15linear_backwardiiiPfS_S_S__param_6
)
{
	.reg .pred 	%p<13>;
	.reg .b32 	%r<92>;
	.reg .b32 	%f<68>;
	.reg .b64 	%rd<69>;

	ld.param.u32 	%r46, [_Z15linear_backwardiiiPfS_S_S__param_0];
	ld.param.u32 	%r44, [_Z15linear_backwardiiiPfS_S_S__param_1];
	ld.param.u32 	%r45, [_Z15linear_backwardiiiPfS_S_S__param_2];
	ld.param.u64 	%rd4, [_Z15linear_backwardiiiPfS_S_S__param_3];
	ld.param.u64 	%rd5, [_Z15linear_backwardiiiPfS_S_S__param_5];
	ld.param.u64 	%rd3, [_Z15linear_backwardiiiPfS_S_S__param_6];
	cvta.to.global.u64 	%rd1, %rd5;
	cvta.to.global.u64 	%rd2, %rd4;
	mov.u32 	%r47, %ctaid.x;
	mov.u32 	%r48, %ntid.x;
	mul.lo.s32 	%r1, %r47, %r48;
	mov.u32 	%r2, %tid.x;
	add.s32 	%r3, %r1, %r2;
	mov.u32 	%r49, %ctaid.y;
	mov.u32 	%r50, %ntid.y;
	mov.u32 	%r51, %tid.y;
	mad.lo.s32 	%r4, %r49, %r50, %r51;
	setp.ge.u32 	%p1, %r4, %r46;
	setp.ge.u32 	%p2, %r3, %r45;
	or.pred  	%p3, %p1, %p2;
	@%p3 bra 	$L__BB2_14;
	setp.lt.s32 	%p4, %r44, 1;
	mov.f32 	%f67, 0f00000000;
	@%p4 bra 	$L__BB2_13;
	mul.lo.s32 	%r5, %r44, %r4;
	and.b32  	%r6, %r44, 7;
	setp.lt.u32 	%p5, %r44, 8;
	mov.f32 	%f67, 0f00000000;
	mov.b32 	%r90, 0;
	@%p5 bra 	$L__BB2_5;
	and.b32  	%r90, %r44, 2147483640;
	neg.s32 	%r88, %r90;
	add.s32 	%r87, %r5, 3;
	add.s32 	%r53, %r2, %r45;
	add.s32 	%r86, %r53, %r1;
	shl.b32 	%r11, %r45, 3;
	shl.b32 	%r54, %r45, 1;
	add.s32 	%r85, %r3, %r54;
	mad.lo.s32 	%r84, %r45, 3, %r3;
	shl.b32 	%r55, %r45, 2;
	add.s32 	%r83, %r3, %r55;
	mad.lo.s32 	%r82, %r45, 5, %r3;
	mad.lo.s32 	%r81, %r45, 6, %r3;
	mad.lo.s32 	%r80, %r45, 7, %r3;
	mov.f32 	%f67, 0f00000000;
	mov.u32 	%r79, %r3;
$L__BB2_4:
	.pragma "nounroll";
	mul.wide.u32 	%rd6, %r79, 4;
	add.s64 	%rd7, %rd2, %rd6;
	ld.global.f32 	%f17, [%rd7];
	add.s32 	%r56, %r87, -3;
	mul.wide.u32 	%rd8, %r56, 4;
	add.s64 	%rd9, %rd1, %rd8;
	ld.global.f32 	%f18, [%rd9];
	fma.rn.f32 	%f19, %f17, %f18, %f67;
	mul.wide.u32 	%rd10, %r86, 4;
	add.s64 	%rd11, %rd2, %rd10;
	ld.global.f32 	%f20, [%rd11];
	add.s32 	%r57, %r87, -2;
	mul.wide.u32 	%rd12, %r57, 4;
	add.s64 	%rd13, %rd1, %rd12;
	ld.global.f32 	%f21, [%rd13];
	fma.rn.f32 	%f22, %f20, %f21, %f19;
	mul.wide.u32 	%rd14, %r85, 4;
	add.s64 	%rd15, %rd2, %rd14;
	ld.global.f32 	%f23, [%rd15];
	add.s32 	%r58, %r87, -1;
	mul.wide.u32 	%rd16, %r58, 4;
	add.s64 	%rd17, %rd1, %rd16;
	ld.global.f32 	%f24, [%rd17];
	fma.rn.f32 	%f25, %f23, %f24, %f22;
	mul.wide.u32 	%rd18, %r84, 4;
	add.s64 	%rd19, %rd2, %rd18;
	ld.global.f32 	%f26, [%rd19];
	add.s32 	%r59, %r87, 4;
	mul.wide.u32 	%rd20, %r87, 4;
	add.s64 	%rd21, %rd1, %rd20;
	ld.global.f32 	%f27, [%rd21];
	fma.rn.f32 	%f28, %f26, %f27, %f25;
	mul.wide.u32 	%rd22, %r83, 4;
	add.s64 	%rd23, %rd2, %rd22;
	ld.global.f32 	%f29, [%rd23];
	add.s32 	%r60, %r87, 1;
	mul.wide.u32 	%rd24, %r60, 4;
	add.s64 	%rd25, %rd1, %rd24;
	ld.global.f32 	%f30, [%rd25];
	fma.rn.f32 	%f31, %f29, %f30, %f28;
	mul.wide.u32 	%rd26, %r82, 4;
	add.s64 	%rd27, %rd2, %rd26;
	ld.global.f32 	%f32, [%rd27];
	add.s32 	%r61, %r87, 2;
	mul.wide.u32 	%rd28, %r61, 4;
	add.s64 	%rd29, %rd1, %rd28;
	ld.global.f32 	%f33, [%rd29];
	fma.rn.f32 	%f34, %f32, %f33, %f31;
	mul.wide.u32 	%rd30, %r81, 4;
	add.s64 	%rd31, %rd2, %rd30;
	ld.global.f32 	%f35, [%rd31];
	add.s32 	%r62, %r87, 3;
	mul.wide.u32 	%rd32, %r62, 4;
	add.s64 	%rd33, %rd1, %rd32;
	ld.global.f32 	%f36, [%rd33];
	fma.rn.f32 	%f37, %f35, %f36, %f34;
	mul.wide.u32 	%rd34, %r80, 4;
	add.s64 	%rd35, %rd2, %rd34;
	ld.global.f32 	%f38, [%rd35];
	mul.wide.u32 	%rd36, %r59, 4;
	add.s64 	%rd37, %rd1, %rd36;
	ld.global.f32 	%f39, [%rd37];
	fma.rn.f32 	%f67, %f38, %f39, %f37;
	add.s32 	%r88, %r88, 8;
	add.s32 	%r87, %r87, 8;
	add.s32 	%r86, %r86, %r11;
	add.s32 	%r85, %r85, %r11;
	add.s32 	%r84, %r84, %r11;
	add.s32 	%r83, %r83, %r11;
	add.s32 	%r82, %r82, %r11;
	add.s32 	%r81, %r81, %r11;
	add.s32 	%r80, %r80, %r11;
	add.s32 	%r79, %r79, %r11;
	setp.ne.s32 	%p6, %r88, 0;
	@%p6 bra 	$L__BB2_4;
$L__BB2_5:
	setp.eq.s32 	%p7, %r6, 0;
	@%p7 bra 	$L__BB2_13;
	and.b32  	%r39, %r44, 3;
	setp.lt.u32 	%p8, %r6, 4;
	@%p8 bra 	$L__BB2_8;
	mad.lo.s32 	%r63, %r90, %r45, %r3;
	mul.wide.u32 	%rd38, %r63, 4;
	add.s64 	%rd39, %rd2, %rd38;
	ld.global.f32 	%f41, [%rd39];
	add.s32 	%r64, %r90, %r5;
	mul.wide.u32 	%rd40, %r64, 4;
	add.s64 	%rd41, %rd1, %rd40;
	ld.global.f32 	%f42, [%rd41];
	fma.rn.f32 	%f43, %f41, %f42, %f67;
	add.s32 	%r65, %r63, %r45;
	mul.wide.u32 	%rd42, %r65, 4;
	add.s64 	%rd43, %rd2, %rd42;
	ld.global.f32 	%f44, [%rd43];
	add.s32 	%r66, %r64, 1;
	mul.wide.u32 	%rd44, %r66, 4;
	add.s64 	%rd45, %rd1, %rd44;
	ld.global.f32 	%f45, [%rd45];
	fma.rn.f32 	%f46, %f44, %f45, %f43;
	add.s32 	%r67, %r65, %r45;
	mul.wide.u32 	%rd46, %r67, 4;
	add.s64 	%rd47, %rd2, %rd46;
	ld.global.f32 	%f47, [%rd47];
	add.s32 	%r68, %r64, 2;
	mul.wide.u32 	%rd48, %r68, 4;
	add.s64 	%rd49, %rd1, %rd48;
	ld.global.f32 	%f48, [%rd49];
	fma.rn.f32 	%f49, %f47, %f48, %f46;
	add.s32 	%r69, %r67, %r45;
	mul.wide.u32 	%rd50, %r69, 4;
	add.s64 	%rd51, %rd2, %rd50;
	ld.global.f32 	%f50, [%rd51];
	add.s32 	%r70, %r64, 3;
	mul.wide.u32 	%rd52, %r70, 4;
	add.s64 	%rd53, %rd1, %rd52;
	ld.global.f32 	%f51, [%rd53];
	fma.rn.f32 	%f67, %f50, %f51, %f49;
	add.s32 	%r90, %r90, 4;
$L__BB2_8:
	setp.eq.s32 	%p9, %r39, 0;
	@%p9 bra 	$L__BB2_13;
	setp.eq.s32 	%p10, %r39, 1;
	@%p10 bra 	$L__BB2_11;
	mad.lo.s32 	%r71, %r90, %r45, %r3;
	mul.wide.u32 	%rd54, %r71, 4;
	add.s64 	%rd55, %rd2, %rd54;
	ld.global.f32 	%f53, [%rd55];
	add.s32 	%r72, %r90, %r5;
	mul.wide.u32 	%rd56, %r72, 4;
	add.s64 	%rd57, %rd1, %rd56;
	ld.global.f32 	%f54, [%rd57];
	fma.rn.f32 	%f55, %f53, %f54, %f67;
	add.s32 	%r73, %r71, %r45;
	mul.wide.u32 	%rd58, %r73, 4;
	add.s64 	%rd59, %rd2, %rd58;
	ld.global.f32 	%f56, [%rd59];
	add.s32 	%r74, %r72, 1;
	mul.wide.u32 	%rd60, %r74, 4;
	add.s64 	%rd61, %rd1, %rd60;
	ld.global.f32 	%f57, [%rd61];
	fma.rn.f32 	%f67, %f56, %f57, %f55;
	add.s32 	%r90, %r90, 2;
$L__BB2_11:
	and.b32  	%r75, %r44, 1;
	setp.eq.b32 	%p11, %r75, 1;
	not.pred 	%p12, %p11;
	@%p12 bra 	$L__BB2_13;
	mad.lo.s32 	%r76, %r90, %r45, %r3;
	mul.wide.u32 	%rd62, %r76, 4;
	add.s64 	%rd63, %rd2, %rd62;
	ld.global.f32 	%f58, [%rd63];
	add.s32 	%r77, %r90, %r5;
	mul.wide.u32 	%rd64, %r77, 4;
	add.s64 	%rd65, %rd1, %rd64;
	ld.global.f32 	%f59, [%rd65];
	fma.rn.f32 	%f67, %f58, %f59, %f67;
$L__BB2_13:
	mad.lo.s32 	%r78, %r45, %r4, %r3;
	cvta.to.global.u64 	%rd66, %rd3;
	mul.wide.u32 	%rd67, %r78, 4;
	add.s64 	%rd68, %rd66, %rd67;
	st.global.f32 	[%rd68], %f67;
$L__BB2_14:
	ret;

}
	// .globl	_Z12relu_forwardiiPfS_
.visible .entry _Z12relu_forwardiiPfS_(
	.param .u32 _Z12relu_forwardiiPfS__param_0,
	.param .u32 _Z12relu_forwardiiPfS__param_1,
	.param .u64 .ptr .align 1 _Z12relu_forwardiiPfS__param_2,
	.param .u64 .ptr .align 1 _Z12relu_forwardiiPfS__param_3
)
{
	.reg .pred 	%p<4>;
	.reg .b32 	%r<12>;
	.reg .b32 	%f<3>;
	.reg .b64 	%rd<8>;

	ld.param.u32 	%r3, [_Z12relu_forwardiiPfS__param_0];
	ld.param.u32 	%r4, [_Z12relu_forwardiiPfS__param_1];
	ld.param.u64 	%rd1, [_Z12relu_forwardiiPfS__param_2];
	ld.param.u64 	%rd2, [_Z12relu_forwardiiPfS__param_3];
	mov.u32 	%r5, %ctaid.x;
	mov.u32 	%r6, %ntid.x;
	mov.u32 	%r7, %tid.x;
	mad.lo.s32 	%r1, %r5, %r6, %r7;
	mov.u32 	%r8, %ctaid.y;
	mov.u32 	%r9, %ntid.y;
	mov.u32 	%r10, %tid.y;
	mad.lo.s32 	%r2, %r8, %r9, %r10;
	setp.ge.u32 	%p1, %r2, %r4;
	setp.ge.u32 	%p2, %r1, %r3;
	or.pred  	%p3, %p2, %p1;
	@%p3 bra 	$L__BB3_2;
	cvta.to.global.u64 	%rd3, %rd1;
	cvta.to.global.u64 	%rd4, %rd2;
	mad.lo.s32 	%r11, %r2, %r3, %r1;
	mul.wide.u32 	%rd5, %r11, 4;
	add.s64 	%rd6, %rd3, %rd5;
	ld.global.f32 	%f1, [%rd6];
	max.f32 	%f2, %f1, 0f00000000;
	add.s64 	%rd7, %rd4, %rd5;
	st.global.f32 	[%rd7], %f2;
$L__BB3_2:
	ret;

}
	// .globl	_Z14relu_backwardsiiPfS_S_
.visible .entry _Z14relu_backwardsiiPfS_S_(
	.param .u32 _Z14relu_backwardsiiPfS_S__param_0,
	.param .u32 _Z14relu_backwardsiiPfS_S__param_1,
	.param .u64 .ptr .align 1 _Z14relu_backwardsiiPfS_S__param_2,
	.param .u64 .ptr .align 1 _Z14relu_backwardsiiPfS_S__param_3,
	.param .u64 .ptr .align 1 _Z14relu_backwardsiiPfS_S__param_4
)
{
	.reg .pred 	%p<5>;
	.reg .b32 	%r<12>;
	.reg .b32 	%f<6>;
	.reg .b64 	%rd<13>;

	ld.param.u32 	%r4, [_Z14relu_backwardsiiPfS_S__param_0];
	ld.param.u32 	%r5, [_Z14relu_backwardsiiPfS_S__param_1];
	ld.param.u64 	%rd1, [_Z14relu_backwardsiiPfS_S__param_2];
	ld.param.u64 	%rd2, [_Z14relu_backwardsiiPfS_S__param_3];
	ld.param.u64 	%rd3, [_Z14relu_backwardsiiPfS_S__param_4];
	mov.u32 	%r6, %ctaid.x;
	mov.u32 	%r7, %ntid.x;
	mov.u32 	%r8, %tid.x;
	mad.lo.s32 	%r1, %r6, %r7, %r8;
	mov.u32 	%r9, %ctaid.y;
	mov.u32 	%r10, %ntid.y;
	mov.u32 	%r11, %tid.y;
	mad.lo.s32 	%r2, %r9, %r10, %r11;
	setp.ge.u32 	%p1, %r2, %r5;
	setp.ge.u32 	%p2, %r1, %r4;
	or.pred  	%p3, %p2, %p1;
	@%p3 bra 	$L__BB4_4;
	cvta.to.global.u64 	%rd4, %rd1;
	mad.lo.s32 	%r3, %r2, %r4, %r1;
	mul.wide.u32 	%rd5, %r3, 4;
	add.s64 	%rd6, %rd4, %rd5;
	ld.global.f32 	%f4, [%rd6];
	setp.leu.f32 	%p4, %f4, 0f00000000;
	mov.f32 	%f5, 0f00000000;
	@%p4 bra 	$L__BB4_3;
	cvta.to.global.u64 	%rd7, %rd2;
	add.s64 	%rd9, %rd7, %rd5;
	ld.global.f32 	%f5, [%rd9];
$L__BB4_3:
	cvta.to.global.u64 	%rd10, %rd3;
	add.s64 	%rd12, %rd10, %rd5;
	st.global.f32 	[%rd12], %f5;
$L__BB4_4:
	ret;

}
	// .globl	_Z7softmaxiiPfS_
.visible .entry _Z7softmaxiiPfS_(
	.param .u32 _Z7softmaxiiPfS__param_0,
	.param .u32 _Z7softmaxiiPfS__param_1,
	.param .u64 .ptr .align 1 _Z7softmaxiiPfS__param_2,
	.param .u64 .ptr .align 1 _Z7softmaxiiPfS__param_3
)
{
	.reg .pred 	%p<22>;
	.reg .b32 	%r<142>;
	.reg .b32 	%f<306>;
	.reg .b64 	%rd<98>;

	ld.param.u32 	%r41, [_Z7softmaxiiPfS__param_0];
	ld.param.u32 	%r42, [_Z7softmaxiiPfS__param_1];
	ld.param.u64 	%rd3, [_Z7softmaxiiPfS__param_2];
	ld.param.u64 	%rd2, [_Z7softmaxiiPfS__param_3];
	cvta.to.global.u64 	%rd1, %rd3;
	mov.u32 	%r43, %ctaid.x;
	mov.u32 	%r44, %ntid.x;
	mov.u32 	%r45, %tid.x;
	mad.lo.s32 	%r1, %r43, %r44, %r45;
	mov.u32 	%r46, %ctaid.y;
	mov.u32 	%r47, %ntid.y;
	mov.u32 	%r48, %tid.y;
	mad.lo.s32 	%r2, %r46, %r47, %r48;
	setp.ge.u32 	%p1, %r2, %r42;
	setp.ge.u32 	%p2, %r1, %r41;
	or.pred  	%p3, %p2, %p1;
	@%p3 bra 	$L__BB5_28;
	mul.lo.s32 	%r3, %r2, %r41;
	mul.wide.u32 	%rd4, %r3, 4;
	add.s64 	%rd5, %rd1, %rd4;
	ld.global.f32 	%f296, [%rd5];
	setp.lt.s32 	%p4, %r41, 2;
	@%p4 bra 	$L__BB5_15;
	add.s32 	%r4, %r41, -1;
	add.s32 	%r50, %r41, -2;
	and.b32  	%r5, %r4, 15;
	setp.lt.u32 	%p5, %r50, 15;
	mov.b32 	%r130, 1;
	@%p5 bra 	$L__BB5_6;
	and.b32  	%r52, %r4, -16;
	neg.s32 	%r136, %r52;
	mov.b32 	%r135, 8;
	mov.u32 	%r134, %r3;
$L__BB5_4:
	.pragma "nounroll";
	add.s32 	%r53, %r134, 1;
	mul.wide.u32 	%rd6, %r53, 4;
	add.s64 	%rd7, %rd1, %rd6;
	ld.global.f32 	%f28, [%rd7];
	max.f32 	%f29, %f296, %f28;
	add.s32 	%r54, %r134, 2;
	mul.wide.u32 	%rd8, %r54, 4;
	add.s64 	%rd9, %rd1, %rd8;
	ld.global.f32 	%f30, [%rd9];
	max.f32 	%f31, %f29, %f30;
	add.s32 	%r55, %r134, 3;
	mul.wide.u32 	%rd10, %r55, 4;
	add.s64 	%rd11, %rd1, %rd10;
	ld.global.f32 	%f32, [%rd11];
	max.f32 	%f33, %f31, %f32;
	add.s32 	%r56, %r134, 4;
	mul.wide.u32 	%rd12, %r56, 4;
	add.s64 	%rd13, %rd1, %rd12;
	ld.global.f32 	%f34, [%rd13];
	max.f32 	%f35, %f33, %f34;
	add.s32 	%r57, %r134, 5;
	mul.wide.u32 	%rd14, %r57, 4;
	add.s64 	%rd15, %rd1, %rd14;
	ld.global.f32 	%f36, [%rd15];
	max.f32 	%f37, %f35, %f36;
	add.s32 	%r58, %r134, 6;
	mul.wide.u32 	%rd16, %r58, 4;
	add.s64 	%rd17, %rd1, %rd16;
	ld.global.f32 	%f38, [%rd17];
	max.f32 	%f39, %f37, %f38;
	add.s32 	%r59, %r134, 7;
	mul.wide.u32 	%rd18, %r59, 4;
	add.s64 	%rd19, %rd1, %rd18;
	ld.global.f32 	%f40, [%rd19];
	max.f32 	%f41, %f39, %f40;
	add.s32 	%r60, %r134, 8;
	mul.wide.u32 	%rd20, %r60, 4;
	add.s64 	%rd21, %rd1, %rd20;
	ld.global.f32 	%f42, [%rd21];
	max.f32 	%f43, %f41, %f42;
	add.s32 	%r61, %r134, 9;
	mul.wide.u32 	%rd22, %r61, 4;
	add.s64 	%rd23, %rd1, %rd22;
	ld.global.f32 	%f44, [%rd23];
	max.f32 	%f45, %f43, %f44;
	add.s32 	%r62, %r134, 10;
	mul.wide.u32 	%rd24, %r62, 4;
	add.s64 	%rd25, %rd1, %rd24;
	ld.global.f32 	%f46, [%rd25];
	max.f32 	%f47, %f45, %f46;
	add.s32 	%r63, %r134, 11;
	mul.wide.u32 	%rd26, %r63, 4;
	add.s64 	%rd27, %rd1, %rd26;
	ld.global.f32 	%f48, [%rd27];
	max.f32 	%f49, %f47, %f48;
	add.s32 	%r64, %r134, 12;
	mul.wide.u32 	%rd28, %r64, 4;
	add.s64 	%rd29, %rd1, %rd28;
	ld.global.f32 	%f50, [%rd29];
	max.f32 	%f51, %f49, %f50;
	add.s32 	%r65, %r134, 13;
	mul.wide.u32 	%rd30, %r65, 4;
	add.s64 	%rd31, %rd1, %rd30;
	ld.global.f32 	%f52, [%rd31];
	max.f32 	%f53, %f51, %f52;
	add.s32 	%r66, %r134, 14;
	mul.wide.u32 	%rd32, %r66, 4;
	add.s64 	%rd33, %rd1, %rd32;
	ld.global.f32 	%f54, [%rd33];
	max.f32 	%f55, %f53, %f54;
	add.s32 	%r67, %r134, 15;
	mul.wide.u32 	%rd34, %r67, 4;
	add.s64 	%rd35, %rd1, %rd34;
	ld.global.f32 	%f56, [%rd35];
	max.f32 	%f57, %f55, %f56;
	add.s32 	%r134, %r134, 16;
	mul.wide.u32 	%rd36, %r134, 4;
	add.s64 	%rd37, %rd1, %rd36;
	ld.global.f32 	%f58, [%rd37];
	max.f32 	%f296, %f57, %f58;
	add.s32 	%r136, %r136, 16;
	add.s32 	%r135, %r135, 16;
	setp.eq.s32 	%p6, %r136, 0;
	@%p6 bra 	$L__BB5_5;
	bra.uni 	$L__BB5_4;
$L__BB5_5:
	add.s32 	%r130, %r135, -7;
$L__BB5_6:
	setp.eq.s32 	%p7, %r5, 0;
	@%p7 bra 	$L__BB5_15;
	and.b32  	%r9, %r4, 7;
	setp.lt.u32 	%p8, %r5, 8;
	@%p8 bra 	$L__BB5_9;
	add.s32 	%r68, %r130, %r3;
	mul.wide.u32 	%rd38, %r68, 4;
	add.s64 	%rd39, %rd1, %rd38;
	ld.global.f32 	%f60, [%rd39];
	max.f32 	%f61, %f296, %f60;
	add.s32 	%r69, %r68, 1;
	mul.wide.u32 	%rd40, %r69, 4;
	add.s64 	%rd41, %rd1, %rd40;
	ld.global.f32 	%f62, [%rd41];
	max.f32 	%f63, %f61, %f62;
	add.s32 	%r70, %r68, 2;
	mul.wide.u32 	%rd42, %r70, 4;
	add.s64 	%rd43, %rd1, %rd42;
	ld.global.f32 	%f64, [%rd43];
	max.f32 	%f65, %f63, %f64;
	add.s32 	%r71, %r68, 3;
	mul.wide.u32 	%rd44, %r71, 4;
	add.s64 	%rd45, %rd1, %rd44;
	ld.global.f32 	%f66, [%rd45];
	max.f32 	%f67, %f65, %f66;
	add.s32 	%r72, %r68, 4;
	mul.wide.u32 	%rd46, %r72, 4;
	add.s64 	%rd47, %rd1, %rd46;
	ld.global.f32 	%f68, [%rd47];
	max.f32 	%f69, %f67, %f68;
	add.s32 	%r73, %r68, 5;
	mul.wide.u32 	%rd48, %r73, 4;
	add.s64 	%rd49, %rd1, %rd48;
	ld.global.f32 	%f70, [%rd49];
	max.f32 	%f71, %f69, %f70;
	add.s32 	%r74, %r68, 6;
	mul.wide.u32 	%rd50, %r74, 4;
	add.s64 	%rd51, %rd1, %rd50;
	ld.global.f32 	%f72, [%rd51];
	max.f32 	%f73, %f71, %f72;
	add.s32 	%r75, %r68, 7;
	mul.wide.u32 	%rd52, %r75, 4;
	add.s64 	%rd53, %rd1, %rd52;
	ld.global.f32 	%f74, [%rd53];
	max.f32 	%f296, %f73, %f74;
	add.s32 	%r130, %r130, 8;
$L__BB5_9:
	setp.eq.s32 	%p9, %r9, 0;
	@%p9 bra 	$L__BB5_15;
	and.b32  	%r12, %r4, 3;
	setp.lt.u32 	%p10, %r9, 4;
	@%p10 bra 	$L__BB5_12;
	add.s32 	%r76, %r130, %r3;
	mul.wide.u32 	%rd54, %r76, 4;
	add.s64 	%rd55, %rd1, %rd54;
	ld.global.f32 	%f76, [%rd55];
	max.f32 	%f77, %f296, %f76;
	add.s32 	%r77, %r76, 1;
	mul.wide.u32 	%rd56, %r77, 4;
	add.s64 	%rd57, %rd1, %rd56;
	ld.global.f32 	%f78, [%rd57];
	max.f32 	%f79, %f77, %f78;
	add.s32 	%r78, %r76, 2;
	mul.wide.u32 	%rd58, %r78, 4;
	add.s64 	%rd59, %rd1, %rd58;
	ld.global.f32 	%f80, [%rd59];
	max.f32 	%f81, %f79, %f80;
	add.s32 	%r79, %r76, 3;
	mul.wide.u32 	%rd60, %r79, 4;
	add.s64 	%rd61, %rd1, %rd60;
	ld.global.f32 	%f82, [%rd61];
	max.f32 	%f296, %f81, %f82;
	add.s32 	%r130, %r130, 4;
$L__BB5_12:
	setp.eq.s32 	%p11, %r12, 0;
	@%p11 bra 	$L__BB5_15;
	add.s32 	%r133, %r130, %r3;
	neg.s32 	%r132, %r12;
$L__BB5_14:
	.pragma "nounroll";
	mul.wide.u32 	%rd62, %r133, 4;
	add.s64 	%rd63, %rd1, %rd62;
	ld.global.f32 	%f83, [%rd63];
	max.f32 	%f296, %f296, %f83;
	add.s32 	%r133, %r133, 1;
	add.s32 	%r132, %r132, 1;
	setp.ne.s32 	%p12, %r132, 0;
	@%p12 bra 	$L__BB5_14;
$L__BB5_15:
	setp.lt.s32 	%p13, %r41, 1;
	mov.f32 	%f305, 0f00000000;
	@%p13 bra 	$L__BB5_27;
	and.b32  	%r21, %r41, 7;
	setp.lt.u32 	%p14, %r41, 8;
	mov.f32 	%f305, 0f00000000;
	mov.b32 	%r139, 0;
	@%p14 bra 	$L__BB5_19;
	and.b32  	%r139, %r41, 2147483640;
	neg.s32 	%r138, %r139;
	add.s32 	%r137, %r3, 3;
	mov.f32 	%f305, 0f00000000;
$L__BB5_18:
	.pragma "nounroll";
	add.s32 	%r81, %r137, -3;
	mul.wide.u32 	%rd64, %r81, 4;
	add.s64 	%rd65, %rd1, %rd64;
	ld.global.f32 	%f88, [%rd65];
	sub.f32 	%f89, %f88, %f296;
	fma.rn.f32 	%f90, %f89, 0f3BBB989D, 0f3F000000;
	cvt.sat.f32.f32 	%f91, %f90;
	mov.f32 	%f92, 0f4B400001;
	mov.f32 	%f93, 0f437C0000;
	fma.rm.f32 	%f94, %f91, %f93, %f92;
	add.f32 	%f95, %f94, 0fCB40007F;
	neg.f32 	%f96, %f95;
	fma.rn.f32 	%f97, %f89, 0f3FB8AA3B, %f96;
	fma.rn.f32 	%f98, %f89, 0f32A57060, %f97;
	mov.b32 	%r82, %f94;
	shl.b32 	%r83, %r82, 23;
	mov.b32 	%f99, %r83;
	ex2.approx.ftz.f32 	%f100, %f98;
	fma.rn.f32 	%f101, %f100, %f99, %f305;
	add.s32 	%r84, %r137, -2;
	mul.wide.u32 	%rd66, %r84, 4;
	add.s64 	%rd67, %rd1, %rd66;
	ld.global.f32 	%f102, [%rd67];
	sub.f32 	%f103, %f102, %f296;
	fma.rn.f32 	%f104, %f103, 0f3BBB989D, 0f3F000000;
	cvt.sat.f32.f32 	%f105, %f104;
	fma.rm.f32 	%f106, %f105, %f93, %f92;
	add.f32 	%f107, %f106, 0fCB40007F;
	neg.f32 	%f108, %f107;
	fma.rn.f32 	%f109, %f103, 0f3FB8AA3B, %f108;
	fma.rn.f32 	%f110, %f103, 0f32A57060, %f109;
	mov.b32 	%r85, %f106;
	shl.b32 	%r86, %r85, 23;
	mov.b32 	%f111, %r86;
	ex2.approx.ftz.f32 	%f112, %f110;
	fma.rn.f32 	%f113, %f112, %f111, %f101;
	add.s32 	%r87, %r137, -1;
	mul.wide.u32 	%rd68, %r87, 4;
	add.s64 	%rd69, %rd1, %rd68;
	ld.global.f32 	%f114, [%rd69];
	sub.f32 	%f115, %f114, %f296;
	fma.rn.f32 	%f116, %f115, 0f3BBB989D, 0f3F000000;
	cvt.sat.f32.f32 	%f117, %f116;
	fma.rm.f32 	%f118, %f117, %f93, %f92;
	add.f32 	%f119, %f118, 0fCB40007F;
	neg.f32 	%f120, %f119;
	fma.rn.f32 	%f121, %f115, 0f3FB8AA3B, %f120;
	fma.rn.f32 	%f122, %f115, 0f32A57060, %f121;
	mov.b32 	%r88, %f118;
	shl.b32 	%r89, %r88, 23;
	mov.b32 	%f123, %r89;
	ex2.approx.ftz.f32 	%f124, %f122;
	fma.rn.f32 	%f125, %f124, %f123, %f113;
	add.s32 	%r90, %r137, 4;
	mul.wide.u32 	%rd70, %r137, 4;
	add.s64 	%rd71, %rd1, %rd70;
	ld.global.f32 	%f126, [%rd71];
	sub.f32 	%f127, %f126, %f296;
	fma.rn.f32 	%f128, %f127, 0f3BBB989D, 0f3F000000;
	cvt.sat.f32.f32 	%f129, %f128;
	fma.rm.f32 	%f130, %f129, %f93, %f92;
	add.f32 	%f131, %f130, 0fCB40007F;
	neg.f32 	%f132, %f131;
	fma.rn.f32 	%f133, %f127, 0f3FB8AA3B, %f132;
	fma.rn.f32 	%f134, %f127, 0f32A57060, %f133;
	mov.b32 	%r91, %f130;
	shl.b32 	%r92, %r91, 23;
	mov.b32 	%f135, %r92;
	ex2.approx.ftz.f32 	%f136, %f134;
	fma.rn.f32 	%f137, %f136, %f135, %f125;
	add.s32 	%r93, %r137, 1;
	mul.wide.u32 	%rd72, %r93, 4;
	add.s64 	%rd73, %rd1, %rd72;
	ld.global.f32 	%f138, [%rd73];
	sub.f32 	%f139, %f138, %f296;
	fma.rn.f32 	%f140, %f139, 0f3BBB989D, 0f3F000000;
	cvt.sat.f32.f32 	%f141, %f140;
	fma.rm.f32 	%f142, %f141, %f93, %f92;
	add.f32 	%f143, %f142, 0fCB40007F;
	neg.f32 	%f144, %f143;
	fma.rn.f32 	%f145, %f139, 0f3FB8AA3B, %f144;
	fma.rn.f32 	%f146, %f139, 0f32A57060, %f145;
	mov.b32 	%r94, %f142;
	shl.b32 	%r95, %r94, 23;
	mov.b32 	%f147, %r95;
	ex2.approx.ftz.f32 	%f148, %f146;
	fma.rn.f32 	%f149, %f148, %f147, %f137;
	add.s32 	%r96, %r137, 2;
	mul.wide.u32 	%rd74, %r96, 4;
	add.s64 	%rd75, %rd1, %rd74;
	ld.global.f32 	%f150, [%rd75];
	sub.f32 	%f151, %f150, %f296;
	fma.rn.f32 	%f152, %f151, 0f3BBB989D, 0f3F000000;
	cvt.sat.f32.f32 	%f153, %f152;
	fma.rm.f32 	%f154, %f153, %f93, %f92;
	add.f32 	%f155, %f154, 0fCB40007F;
	neg.f32 	%f156, %f155;
	fma.rn.f32 	%f157, %f151, 0f3FB8AA3B, %f156;
	fma.rn.f32 	%f158, %f151, 0f32A57060, %f157;
	mov.b32 	%r97, %f154;
	shl.b32 	%r98, %r97, 23;
	mov.b32 	%f159, %r98;
	ex2.approx.ftz.f32 	%f160, %f158;
	fma.rn.f32 	%f161, %f160, %f159, %f149;
	add.s32 	%r99, %r137, 3;
	mul.wide.u32 	%rd76, %r99, 4;
	add.s64 	%rd77, %rd1, %rd76;
	ld.global.f32 	%f162, [%rd77];
	sub.f32 	%f163, %f162, %f296;
	fma.rn.f32 	%f164, %f163, 0f3BBB989D, 0f3F000000;
	cvt.sat.f32.f32 	%f165, %f164;
	fma.rm.f32 	%f166, %f165, %f93, %f92;
	add.f32 	%f167, %f166, 0fCB40007F;
	neg.f32 	%f168, %f167;
	fma.rn.f32 	%f169, %f163, 0f3FB8AA3B, %f168;
	fma.rn.f32 	%f170, %f163, 0f32A57060, %f169;
	mov.b32 	%r100, %f166;
	shl.b32 	%r101, %r100, 23;
	mov.b32 	%f171, %r101;
	ex2.approx.ftz.f32 	%f172, %f170;
	fma.rn.f32 	%f173, %f172, %f171, %f161;
	mul.wide.u32 	%rd78, %r90, 4;
	add.s64 	%rd79, %rd1, %rd78;
	ld.global.f32 	%f174, [%rd79];
	sub.f32 	%f175, %f174, %f296;
	fma.rn.f32 	%f176, %f175, 0f3BBB989D, 0f3F000000;
	cvt.sat.f32.f32 	%f177, %f176;
	fma.rm.f32 	%f178, %f177, %f93, %f92;
	add.f32 	%f179, %f178, 0fCB40007F;
	neg.f32 	%f180, %f179;
	fma.rn.f32 	%f181, %f175, 0f3FB8AA3B, %f180;
	fma.rn.f32 	%f182, %f175, 0f32A57060, %f181;
	mov.b32 	%r102, %f178;
	shl.b32 	%r103, %r102, 23;
	mov.b32 	%f183, %r103;
	ex2.approx.ftz.f32 	%f184, %f182;
	fma.rn.f32 	%f305, %f184, %f183, %f173;
	add.s32 	%r138, %r138, 8;
	add.s32 	%r137, %r137, 8;
	setp.ne.s32 	%p15, %r138, 0;
	@%p15 bra 	$L__BB5_18;
$L__BB5_19:
	setp.eq.s32 	%p16, %r21, 0;
	@%p16 bra 	$L__BB5_27;
	and.b32  	%r36, %r41, 3;
	setp.lt.u32 	%p17, %r21, 4;
	@%p17 bra 	$L__BB5_22;
	add.s32 	%r104, %r139, %r3;
	mul.wide.u32 	%rd80, %r104, 4;
	add.s64 	%rd81, %rd1, %rd80;
	ld.global.f32 	%f186, [%rd81];
	sub.f32 	%f187, %f186, %f296;
	fma.rn.f32 	%f188, %f187, 0f3BBB989D, 0f3F000000;
	cvt.sat.f32.f32 	%f189, %f188;
	mov.f32 	%f190, 0f4B400001;
	mov.f32 	%f191, 0f437C0000;
	fma.rm.f32 	%f192, %f189, %f191, %f190;
	add.f32 	%f193, %f192, 0fCB40007F;
	neg.f32 	%f194, %f193;
	fma.rn.f32 	%f195, %f187, 0f3FB8AA3B, %f194;
	fma.rn.f32 	%f196, %f187, 0f32A57060, %f195;
	mov.b32 	%r105, %f192;
	shl.b32 	%r106, %r105, 23;
	mov.b32 	%f197, %r106;
	ex2.approx.ftz.f32 	%f198, %f196;
	fma.rn.f32 	%f199, %f198, %f197, %f305;
	add.s32 	%r107, %r104, 1;
	mul.wide.u32 	%rd82, %r107, 4;
	add.s64 	%rd83, %rd1, %rd82;
	ld.global.f32 	%f200, [%rd83];
	sub.f32 	%f201, %f200, %f296;
	fma.rn.f32 	%f202, %f201, 0f3BBB989D, 0f3F000000;
	cvt.sat.f32.f32 	%f203, %f202;
	fma.rm.f32 	%f204, %f203, %f191, %f190;
	add.f32 	%f205, %f204, 0fCB40007F;
	neg.f32 	%f206, %f205;
	fma.rn.f32 	%f207, %f201, 0f3FB8AA3B, %f206;
	fma.rn.f32 	%f208, %f201, 0f32A57060, %f207;
	mov.b32 	%r108, %f204;
	shl.b32 	%r109, %r108, 23;
	mov.b32 	%f209, %r109;
	ex2.approx.ftz.f32 	%f210, %f208;
	fma.rn.f32 	%f211, %f210, %f209, %f199;
	add.s32 	%r110, %r104, 2;
	mul.wide.u32 	%rd84, %r110, 4;
	add.s64 	%rd85, %rd1, %rd84;
	ld.global.f32 	%f212, [%rd85];
	sub.f32 	%f213, %f212, %f296;
	fma.rn.f32 	%f214, %f213, 0f3BBB989D, 0f3F000000;
	cvt.sat.f32.f32 	%f215, %f214;
	fma.rm.f32 	%f216, %f215, %f191, %f190;
	add.f32 	%f217, %f216, 0fCB40007F;
	neg.f32 	%f218, %f217;
	fma.rn.f32 	%f219, %f213, 0f3FB8AA3B, %f218;
	fma.rn.f32 	%f220, %f213, 0f32A57060, %f219;
	mov.b32 	%r111, %f216;
	shl.b32 	%r112, %r111, 23;
	mov.b32 	%f221, %r112;
	ex2.approx.ftz.f32 	%f222, %f220;
	fma.rn.f32 	%f223, %f222, %f221, %f211;
	add.s32 	%r113, %r104, 3;
	mul.wide.u32 	%rd86, %r113, 4;
	add.s64 	%rd87, %rd1, %rd86;
	ld.global.f32 	%f224, [%rd87];
	sub.f32 	%f225, %f224, %f296;
	fma.rn.f32 	%f226, %f225, 0f3BBB989D, 0f3F000000;
	cvt.sat.f32.f32 	%f227, %f226;
	fma.rm.f32 	%f228, %f227, %f191, %f190;
	add.f32 	%f229, %f228, 0fCB40007F;
	neg.f32 	%f230, %f229;
	fma.rn.f32 	%f231, %f225, 0f3FB8AA3B, %f230;
	fma.rn.f32 	%f232, %f225, 0f32A57060, %f231;
	mov.b32 	%r114, %f228;
	shl.b32 	%r115, %r114, 23;
	mov.b32 	%f233, %r115;
	ex2.approx.ftz.f32 	%f234, %f232;
	fma.rn.f32 	%f305, %f234, %f233, %f223;
	add.s32 	%r139, %r139, 4;
$L__BB5_22:
	setp.eq.s32 	%p18, %r36, 0;
	@%p18 bra 	$L__BB5_27;
	setp.eq.s32 	%p19, %r36, 1;
	@%p19 bra 	$L__BB5_25;
	add.s32 	%r116, %r139, %r3;
	mul.wide.u32 	%rd88, %r116, 4;
	add.s64 	%rd89, %rd1, %rd88;
	ld.global.f32 	%f236, [%rd89];
	sub.f32 	%f237, %f236, %f296;
	fma.rn.f32 	%f238, %f237, 0f3BBB989D, 0f3F000000;
	cvt.sat.f32.f32 	%f239, %f238;
	mov.f32 	%f240, 0f4B400001;
	mov.f32 	%f241, 0f437C0000;
	fma.rm.f32 	%f242, %f239, %f241, %f240;
	add.f32 	%f243, %f242, 0fCB40007F;
	neg.f32 	%f244, %f243;
	fma.rn.f32 	%f245, %f237, 0f3FB8AA3B, %f244;
	fma.rn.f32 	%f246, %f237, 0f32A57060, %f245;
	mov.b32 	%r117, %f242;
	shl.b32 	%r118, %r117, 23;
	mov.b32 	%f247, %r118;
	ex2.approx.ftz.f32 	%f248, %f246;
	fma.rn.f32 	%f249, %f248, %f247, %f305;
	add.s32 	%r119, %r116, 1;
	mul.wide.u32 	%rd90, %r119, 4;
	add.s64 	%rd91, %rd1, %rd90;
	ld.global.f32 	%f250, [%rd91];
	sub.f32 	%f251, %f250, %f296;
	fma.rn.f32 	%f252, %f251, 0f3BBB989D, 0f3F000000;
	cvt.sat.f32.f32 	%f253, %f252;
	fma.rm.f32 	%f254, %f253, %f241, %f240;
	add.f32 	%f255, %f254, 0fCB40007F;
	neg.f32 	%f256, %f255;
	fma.rn.f32 	%f257, %f251, 0f3FB8AA3B, %f256;
	fma.rn.f32 	%f258, %f251, 0f32A57060, %f257;
	mov.b32 	%r120, %f254;
	shl.b32 	%r121, %r120, 23;
	mov.b32 	%f259, %r121;
	ex2.approx.ftz.f32 	%f260, %f258;
	fma.rn.f32 	%f305, %f260, %f259, %f249;
	add.s32 	%r139, %r139, 2;
$L__BB5_25:
	and.b32  	%r122, %r41, 1;
	setp.eq.b32 	%p20, %r122, 1;
	not.pred 	%p21, %p20;
	@%p21 bra 	$L__BB5_27;
	add.s32 	%r123, %r139, %r3;
	mul.wide.u32 	%rd92, %r123, 4;
	add.s64 	%rd93, %rd1, %rd92;
	ld.global.f32 	%f261, [%rd93];
	sub.f32 	%f262, %f261, %f296;
	fma.rn.f32 	%f263, %f262, 0f3BBB989D, 0f3F000000;
	cvt.sat.f32.f32 	%f264, %f263;
	mov.f32 	%f265, 0f4B400001;
	mov.f32 	%f266, 0f437C0000;
	fma.rm.f32 	%f267, %f264, %f266, %f265;
	add.f32 	%f268, %f267, 0fCB40007F;
	neg.f32 	%f269, %f268;
	fma.rn.f32 	%f270, %f262, 0f3FB8AA3B, %f269;
	fma.rn.f32 	%f271, %f262, 0f32A57060, %f270;
	mov.b32 	%r124, %f267;
	shl.b32 	%r125, %r124, 23;
	mov.b32 	%f272, %r125;
	ex2.approx.ftz.f32 	%f273, %f271;
	fma.rn.f32 	%f305, %f273, %f272, %f305;
$L__BB5_27:
	add.s32 	%r126, %r3, %r1;
	mul.wide.u32 	%rd94, %r126, 4;
	add.s64 	%rd95, %rd1, %rd94;
	ld.global.f32 	%f274, [%rd95];
	sub.f32 	%f275, %f274, %f296;
	fma.rn.f32 	%f276, %f275, 0f3BBB989D, 0f3F000000;
	cvt.sat.f32.f32 	%f277, %f276;
	mov.f32 	%f278, 0f4B400001;
	mov.f32 	%f279, 0f437C0000;
	fma.rm.f32 	%f280, %f277, %f279, %f278;
	add.f32 	%f281, %f280, 0fCB40007F;
	neg.f32 	%f282, %f281;
	fma.rn.f32 	%f283, %f275, 0f3FB8AA3B, %f282;
	fma.rn.f32 	%f284, %f275, 0f32A57060, %f283;
	mov.b32 	%r127, %f280;
	shl.b32 	%r128, %r127, 23;
	mov.b32 	%f285, %r128;
	ex2.approx.ftz.f32 	%f286, %f284;
	mul.f32 	%f287, %f286, %f285;
	div.rn.f32 	%f288, %f287, %f305;
	cvta.to.global.u64 	%rd96, %rd2;
	add.s64 	%rd97, %rd96, %rd94;
	st.global.f32 	[%rd97], %f288;
$L__BB5_28:
	ret;

}
	// .globl	_Z19init_kaiming_normaliiPf
.visible .entry _Z19init_kaiming_normaliiPf(
	.param .u32 _Z19init_kaiming_normaliiPf_param_0,
	.param .u32 _Z19init_kaiming_normaliiPf_param_1,
	.param .u64 .ptr .align 1 _Z19init_kaiming_normaliiPf_param_2
)
{
	.local .align 8 .b8 	__local_depot6[48];
	.reg .b64 	%SP;
	.reg .b64 	%SPL;
	.reg .pred 	%p<69>;
	.reg .b32 	%r<1220>;
	.reg .b32 	%f<35>;
	.reg .b64 	%rd<27>;

	mov.u64 	%SPL, __local_depot6;
	ld.param.u32 	%r544, [_Z19init_kaiming_normaliiPf_param_0];
	ld.param.u32 	%r543, [_Z19init_kaiming_normaliiPf_param_1];
	ld.param.u64 	%rd10, [_Z19init_kaiming_normaliiPf_param_2];
	mov.u32 	%r545, %ntid.x;
	mov.u32 	%r546, %ctaid.x;
	mov.u32 	%r547, %tid.x;
	mad.lo.s32 	%r1, %r545, %r546, %r547;
	mov.u32 	%r548, %ntid.y;
	mov.u32 	%r549, %ctaid.y;
	mov.u32 	%r550, %tid.y;
	mad.lo.s32 	%r551, %r548, %r549, %r550;
	setp.ge.u32 	%p1, %r1, %r543;
	setp.ge.u32 	%p2, %r551, %r544;
	or.pred  	%p3, %p1, %p2;
	@%p3 bra 	$L__BB6_117;
	add.u64 	%rd1, %SPL, 0;
	mad.lo.s32 	%r555, %r1, %r544, %r551;
	cvt.u64.u32 	%rd2, %r555;
	mov.b32 	%r954, -9920396;
	mov.b32 	%r556, -771510409;
	st.local.v2.u32 	[%rd1], {%r556, %r954};
	mov.b32 	%r557, -123459836;
	mov.b32 	%r953, -308902214;
	st.local.v2.u32 	[%rd1+8], {%r953, %r557};
	mov.b32 	%r950, -127593864;
	mov.b32 	%r558, -589760388;
	st.local.v2.u32 	[%rd1+16], {%r558, %r950};
	setp.eq.s32 	%p4, %r555, 0;
	@%p4 bra 	$L__BB6_116;
	mov.b32 	%r937, 0;
	mov.b32 	%r954, -9920396;
	mov.b32 	%r953, -308902214;
	mov.b32 	%r950, -127593864;
	mov.u64 	%rd13, precalc_xorwow_matrix;
	mov.u64 	%rd26, %rd2;
$L__BB6_3:
	mov.u64 	%rd3, %rd26;
	and.b64  	%rd4, %rd3, 3;
	setp.eq.s64 	%p5, %rd4, 0;
	@%p5 bra 	$L__BB6_115;
	mul.wide.u32 	%rd12, %r937, 3200;
	add.s64 	%rd5, %rd13, %rd12;
	mov.b32 	%r950, 0;
	mov.u32 	%r951, %r950;
	mov.u32 	%r952, %r950;
	mov.u32 	%r953, %r950;
	mov.u32 	%r954, %r950;
	mov.u32 	%r943, %r950;
$L__BB6_5:
	mul.wide.u32 	%rd14, %r943, 4;
	add.s64 	%rd15, %rd1, %rd14;
	ld.local.u32 	%r13, [%rd15+4];
	shl.b32 	%r14, %r943, 5;
	mov.b32 	%r949, 0;
$L__BB6_6:
	.pragma "nounroll";
	shr.u32 	%r565, %r13, %r949;
	and.b32  	%r566, %r565, 1;
	setp.eq.b32 	%p6, %r566, 1;
	not.pred 	%p7, %p6;
	add.s32 	%r567, %r14, %r949;
	mul.lo.s32 	%r568, %r567, 5;
	mul.wide.u32 	%rd16, %r568, 4;
	add.s64 	%rd6, %rd5, %rd16;
	@%p7 bra 	$L__BB6_8;
	ld.global.u32 	%r569, [%rd6];
	xor.b32  	%r954, %r954, %r569;
	ld.global.u32 	%r570, [%rd6+4];
	xor.b32  	%r953, %r953, %r570;
	ld.global.u32 	%r571, [%rd6+8];
	xor.b32  	%r952, %r952, %r571;
	ld.global.u32 	%r572, [%rd6+12];
	xor.b32  	%r951, %r951, %r572;
	ld.global.u32 	%r573, [%rd6+16];
	xor.b32  	%r950, %r950, %r573;
$L__BB6_8:
	and.b32  	%r575, %r565, 2;
	setp.eq.s32 	%p8, %r575, 0;
	@%p8 bra 	$L__BB6_10;
	ld.global.u32 	%r576, [%rd6+20];
	xor.b32  	%r954, %r954, %r576;
	ld.global.u32 	%r577, [%rd6+24];
	xor.b32  	%r953, %r953, %r577;
	ld.global.u32 	%r578, [%rd6+28];
	xor.b32  	%r952, %r952, %r578;
	ld.global.u32 	%r579, [%rd6+32];
	xor.b32  	%r951, %r951, %r579;
	ld.global.u32 	%r580, [%rd6+36];
	xor.b32  	%r950, %r950, %r580;
$L__BB6_10:
	and.b32  	%r582, %r565, 4;
	setp.eq.s32 	%p9, %r582, 0;
	@%p9 bra 	$L__BB6_12;
	ld.global.u32 	%r583, [%rd6+40];
	xor.b32  	%r954, %r954, %r583;
	ld.global.u32 	%r584, [%rd6+44];
	xor.b32  	%r953, %r953, %r584;
	ld.global.u32 	%r585, [%rd6+48];
	xor.b32  	%r952, %r952, %r585;
	ld.global.u32 	%r586, [%rd6+52];
	xor.b32  	%r951, %r951, %r586;
	ld.global.u32 	%r587, [%rd6+56];
	xor.b32  	%r950, %r950, %r587;
$L__BB6_12:
	and.b32  	%r589, %r565, 8;
	setp.eq.s32 	%p10, %r589, 0;
	@%p10 bra 	$L__BB6_14;
	ld.global.u32 	%r590, [%rd6+60];
	xor.b32  	%r954, %r954, %r590;
	ld.global.u32 	%r591, [%rd6+64];
	xor.b32  	%r953, %r953, %r591;
	ld.global.u32 	%r592, [%rd6+68];
	xor.b32  	%r952, %r952, %r592;
	ld.global.u32 	%r593, [%rd6+72];
	xor.b32  	%r951, %r951, %r593;
	ld.global.u32 	%r594, [%rd6+76];
	xor.b32  	%r950, %r950, %r594;
$L__BB6_14:
	and.b32  	%r596, %r565, 16;
	setp.eq.s32 	%p11, %r596, 0;
	@%p11 bra 	$L__BB6_16;
	ld.global.u32 	%r597, [%rd6+80];
	xor.b32  	%r954, %r954, %r597;
	ld.global.u32 	%r598, [%rd6+84];
	xor.b32  	%r953, %r953, %r598;
	ld.global.u32 	%r599, [%rd6+88];
	xor.b32  	%r952, %r952, %r599;
	ld.global.u32 	%r600, [%rd6+92];
	xor.b32  	%r951, %r951, %r600;
	ld.global.u32 	%r601, [%rd6+96];
	xor.b32  	%r950, %r950, %r601;
$L__BB6_16:
	and.b32  	%r603, %r565, 32;
	setp.eq.s32 	%p12, %r603, 0;
	@%p12 bra 	$L__BB6_18;
	ld.global.u32 	%r604, [%rd6+100];
	xor.b32  	%r954, %r954, %r604;
	ld.global.u32 	%r605, [%rd6+104];
	xor.b32  	%r953, %r953, %r605;
	ld.global.u32 	%r606, [%rd6+108];
	xor.b32  	%r952, %r952, %r606;
	ld.global.u32 	%r607, [%rd6+112];
	xor.b32  	%r951, %r951, %r607;
	ld.global.u32 	%r608, [%rd6+116];
	xor.b32  	%r950, %r950, %r608;
$L__BB6_18:
	and.b32  	%r610, %r565, 64;
	setp.eq.s32 	%p13, %r610, 0;
	@%p13 bra 	$L__BB6_20;
	ld.global.u32 	%r611, [%rd6+120];
	xor.b32  	%r954, %r954, %r611;
	ld.global.u32 	%r612, [%rd6+124];
	xor.b32  	%r953, %r953, %r612;
	ld.global.u32 	%r613, [%rd6+128];
	xor.b32  	%r952, %r952, %r613;
	ld.global.u32 	%r614, [%rd6+132];
	xor.b32  	%r951, %r951, %r614;
	ld.global.u32 	%r615, [%rd6+136];
	xor.b32  	%r950, %r950, %r615;
$L__BB6_20:
	and.b32  	%r617, %r565, 128;
	setp.eq.s32 	%p14, %r617, 0;
	@%p14 bra 	$L__BB6_22;
	ld.global.u32 	%r618, [%rd6+140];
	xor.b32  	%r954, %r954, %r618;
	ld.global.u32 	%r619, [%rd6+144];
	xor.b32  	%r953, %r953, %r619;
	ld.global.u32 	%r620, [%rd6+148];
	xor.b32  	%r952, %r952, %r620;
	ld.global.u32 	%r621, [%rd6+152];
	xor.b32  	%r951, %r951, %r621;
	ld.global.u32 	%r622, [%rd6+156];
	xor.b32  	%r950, %r950, %r622;
$L__BB6_22:
	and.b32  	%r624, %r565, 256;
	setp.eq.s32 	%p15, %r624, 0;
	@%p15 bra 	$L__BB6_24;
	ld.global.u32 	%r625, [%rd6+160];
	xor.b32  	%r954, %r954, %r625;
	ld.global.u32 	%r626, [%rd6+164];
	xor.b32  	%r953, %r953, %r626;
	ld.global.u32 	%r627, [%rd6+168];
	xor.b32  	%r952, %r952, %r627;
	ld.global.u32 	%r628, [%rd6+172];
	xor.b32  	%r951, %r951, %r628;
	ld.global.u32 	%r629, [%rd6+176];
	xor.b32  	%r950, %r950, %r629;
$L__BB6_24:
	and.b32  	%r631, %r565, 512;
	setp.eq.s32 	%p16, %r631, 0;
	@%p16 bra 	$L__BB6_26;
	ld.global.u32 	%r632, [%rd6+180];
	xor.b32  	%r954, %r954, %r632;
	ld.global.u32 	%r633, [%rd6+184];
	xor.b32  	%r953, %r953, %r633;
	ld.global.u32 	%r634, [%rd6+188];
	xor.b32  	%r952, %r952, %r634;
	ld.global.u32 	%r635, [%rd6+192];
	xor.b32  	%r951, %r951, %r635;
	ld.global.u32 	%r636, [%rd6+196];
	xor.b32  	%r950, %r950, %r636;
$L__BB6_26:
	and.b32  	%r638, %r565, 1024;
	setp.eq.s32 	%p17, %r638, 0;
	@%p17 bra 	$L__BB6_28;
	ld.global.u32 	%r639, [%rd6+200];
	xor.b32  	%r954, %r954, %r639;
	ld.global.u32 	%r640, [%rd6+204];
	xor.b32  	%r953, %r953, %r640;
	ld.global.u32 	%r641, [%rd6+208];
	xor.b32  	%r952, %r952, %r641;
	ld.global.u32 	%r642, [%rd6+212];
	xor.b32  	%r951, %r951, %r642;
	ld.global.u32 	%r643, [%rd6+216];
	xor.b32  	%r950, %r950, %r643;
$L__BB6_28:
	and.b32  	%r645, %r565, 2048;
	setp.eq.s32 	%p18, %r645, 0;
	@%p18 bra 	$L__BB6_30;
	ld.global.u32 	%r646, [%rd6+220];
	xor.b32  	%r954, %r954, %r646;
	ld.global.u32 	%r647, [%rd6+224];
	xor.b32  	%r953, %r953, %r647;
	ld.global.u32 	%r648, [%rd6+228];
	xor.b32  	%r952, %r952, %r648;
	ld.global.u32 	%r649, [%rd6+232];
	xor.b32  	%r951, %r951, %r649;
	ld.global.u32 	%r650, [%rd6+236];
	xor.b32  	%r950, %r950, %r650;
$L__BB6_30:
	and.b32  	%r652, %r565, 4096;
	setp.eq.s32 	%p19, %r652, 0;
	@%p19 bra 	$L__BB6_32;
	ld.global.u32 	%r653, [%rd6+240];
	xor.b32  	%r954, %r954, %r653;
	ld.global.u32 	%r654, [%rd6+244];
	xor.b32  	%r953, %r953, %r654;
	ld.global.u32 	%r655, [%rd6+248];
	xor.b32  	%r952, %r952, %r655;
	ld.global.u32 	%r656, [%rd6+252];
	xor.b32  	%r951, %r951, %r656;
	ld.global.u32 	%r657, [%rd6+256];
	xor.b32  	%r950, %r950, %r657;
$L__BB6_32:
	and.b32  	%r659, %r565, 8192;
	setp.eq.s32 	%p20, %r659, 0;
	@%p20 bra 	$L__BB6_34;
	ld.global.u32 	%r660, [%rd6+260];
	xor.b32  	%r954, %r954, %r660;
	ld.global.u32 	%r661, [%rd6+264];
	xor.b32  	%r953, %r953, %r661;
	ld.global.u32 	%r662, [%rd6+268];
	xor.b32  	%r952, %r952, %r662;
	ld.global.u32 	%r663, [%rd6+272];
	xor.b32  	%r951, %r951, %r663;
	ld.global.u32 	%r664, [%rd6+276];
	xor.b32  	%r950, %r950, %r664;
$L__BB6_34:
	and.b32  	%r666, %r565, 16384;
	setp.eq.s32 	%p21, %r666, 0;
	@%p21 bra 	$L__BB6_36;
	ld.global.u32 	%r667, [%rd6+280];
	xor.b32  	%r954, %r954, %r667;
	ld.global.u32 	%r668, [%rd6+284];
	xor.b32  	%r953, %r953, %r668;
	ld.global.u32 	%r669, [%rd6+288];
	xor.b32  	%r952, %r952, %r669;
	ld.global.u32 	%r670, [%rd6+292];
	xor.b32  	%r951, %r951, %r670;
	ld.global.u32 	%r671, [%rd6+296];
	xor.b32  	%r950, %r950, %r671;
$L__BB6_36:
	and.b32  	%r673, %r565, 32768;
	setp.eq.s32 	%p22, %r673, 0;
	@%p22 bra 	$L__BB6_38;
	ld.global.u32 	%r674, [%rd6+300];
	xor.b32  	%r954, %r954, %r674;
	ld.global.u32 	%r675, [%rd6+304];
	xor.b32  	%r953, %r953, %r675;
	ld.global.u32 	%r676, [%rd6+308];
	xor.b32  	%r952, %r952, %r676;
	ld.global.u32 	%r677, [%rd6+312];
	xor.b32  	%r951, %r951, %r677;
	ld.global.u32 	%r678, [%rd6+316];
	xor.b32  	%r950, %r950, %r678;
$L__BB6_38:
	add.s32 	%r949, %r949, 16;
	setp.ne.s32 	%p23, %r949, 32;
	@%p23 bra 	$L__BB6_6;
	mad.lo.s32 	%r679, %r943, -31, %r14;
	add.s32 	%r943, %r679, 1;
	setp.ne.s32 	%p24, %r943, 5;
	@%p24 bra 	$L__BB6_5;
	st.local.u32 	[%rd1+4], %r954;
	st.local.v2.u32 	[%rd1+8], {%r953, %r952};
	st.local.v2.u32 	[%rd1+16], {%r951, %r950};
	setp.eq.s64 	%p25, %rd4, 1;
	@%p25 bra 	$L__BB6_115;
	mov.b32 	%r950, 0;
	mov.u32 	%r1043, %r950;
	mov.u32 	%r1044, %r950;
	mov.u32 	%r953, %r950;
	mov.u32 	%r954, %r950;
	mov.u32 	%r1035, %r950;
$L__BB6_42:
	mul.wide.u32 	%rd17, %r1035, 4;
	add.s64 	%rd18, %rd1, %rd17;
	ld.local.u32 	%r189, [%rd18+4];
	shl.b32 	%r190, %r1035, 5;
	mov.b32 	%r1041, 0;
$L__BB6_43:
	.pragma "nounroll";
	shr.u32 	%r682, %r189, %r1041;
	and.b32  	%r683, %r682, 1;
	setp.eq.b32 	%p26, %r683, 1;
	not.pred 	%p27, %p26;
	add.s32 	%r684, %r190, %r1041;
	mul.lo.s32 	%r685, %r684, 5;
	mul.wide.u32 	%rd19, %r685, 4;
	add.s64 	%rd7, %rd5, %rd19;
	@%p27 bra 	$L__BB6_45;
	ld.global.u32 	%r686, [%rd7];
	xor.b32  	%r954, %r954, %r686;
	ld.global.u32 	%r687, [%rd7+4];
	xor.b32  	%r953, %r953, %r687;
	ld.global.u32 	%r688, [%rd7+8];
	xor.b32  	%r1044, %r1044, %r688;
	ld.global.u32 	%r689, [%rd7+12];
	xor.b32  	%r1043, %r1043, %r689;
	ld.global.u32 	%r690, [%rd7+16];
	xor.b32  	%r950, %r950, %r690;
$L__BB6_45:
	and.b32  	%r692, %r682, 2;
	setp.eq.s32 	%p28, %r692, 0;
	@%p28 bra 	$L__BB6_47;
	ld.global.u32 	%r693, [%rd7+20];
	xor.b32  	%r954, %r954, %r693;
	ld.global.u32 	%r694, [%rd7+24];
	xor.b32  	%r953, %r953, %r694;
	ld.global.u32 	%r695, [%rd7+28];
	xor.b32  	%r1044, %r1044, %r695;
	ld.global.u32 	%r696, [%rd7+32];
	xor.b32  	%r1043, %r1043, %r696;
	ld.global.u32 	%r697, [%rd7+36];
	xor.b32  	%r950, %r950, %r697;
$L__BB6_47:
	and.b32  	%r699, %r682, 4;
	setp.eq.s32 	%p29, %r699, 0;
	@%p29 bra 	$L__BB6_49;
	ld.global.u32 	%r700, [%rd7+40];
	xor.b32  	%r954, %r954, %r700;
	ld.global.u32 	%r701, [%rd7+44];
	xor.b32  	%r953, %r953, %r701;
	ld.global.u32 	%r702, [%rd7+48];
	xor.b32  	%r1044, %r1044, %r702;
	ld.global.u32 	%r703, [%rd7+52];
	xor.b32  	%r1043, %r1043, %r703;
	ld.global.u32 	%r704, [%rd7+56];
	xor.b32  	%r950, %r950, %r704;
$L__BB6_49:
	and.b32  	%r706, %r682, 8;
	setp.eq.s32 	%p30, %r706, 0;
	@%p30 bra 	$L__BB6_51;
	ld.global.u32 	%r707, [%rd7+60];
	xor.b32  	%r954, %r954, %r707;
	ld.global.u32 	%r708, [%rd7+64];
	xor.b32  	%r953, %r953, %r708;
	ld.global.u32 	%r709, [%rd7+68];
	xor.b32  	%r1044, %r1044, %r709;
	ld.global.u32 	%r710, [%rd7+72];
	xor.b32  	%r1043, %r1043, %r710;
	ld.global.u32 	%r711, [%rd7+76];
	xor.b32  	%r950, %r950, %r711;
$L__BB6_51:
	and.b32  	%r713, %r682, 16;
	setp.eq.s32 	%p31, %r713, 0;
	@%p31 bra 	$L__BB6_53;
	ld.global.u32 	%r714, [%rd7+80];
	xor.b32  	%r954, %r954, %r714;
	ld.global.u32 	%r715, [%rd7+84];
	xor.b32  	%r953, %r953, %r715;
	ld.global.u32 	%r716, [%rd7+88];
	xor.b32  	%r1044, %r1044, %r716;
	ld.global.u32 	%r717, [%rd7+92];
	xor.b32  	%r1043, %r1043, %r717;
	ld.global.u32 	%r718, [%rd7+96];
	xor.b32  	%r950, %r950, %r718;
$L__BB6_53:
	and.b32  	%r720, %r682, 32;
	setp.eq.s32 	%p32, %r720, 0;
	@%p32 bra 	$L__BB6_55;
	ld.global.u32 	%r721, [%rd7+100];
	xor.b32  	%r954, %r954, %r721;
	ld.global.u32 	%r722, [%rd7+104];
	xor.b32  	%r953, %r953, %r722;
	ld.global.u32 	%r723, [%rd7+108];
	xor.b32  	%r1044, %r1044, %r723;
	ld.global.u32 	%r724, [%rd7+112];
	xor.b32  	%r1043, %r1043, %r724;
	ld.global.u32 	%r725, [%rd7+116];
	xor.b32  	%r950, %r950, %r725;
$L__BB6_55:
	and.b32  	%r727, %r682, 64;
	setp.eq.s32 	%p33, %r727, 0;
	@%p33 bra 	$L__BB6_57;
	ld.global.u32 	%r728, [%rd7+120];
	xor.b32  	%r954, %r954, %r728;
	ld.global.u32 	%r729, [%rd7+124];
	xor.b32  	%r953, %r953, %r729;
	ld.global.u32 	%r730, [%rd7+128];
	xor.b32  	%r1044, %r1044, %r730;
	ld.global.u32 	%r731, [%rd7+132];
	xor.b32  	%r1043, %r1043, %r731;
	ld.global.u32 	%r732, [%rd7+136];
	xor.b32  	%r950, %r950, %r732;
$L__BB6_57:
	and.b32  	%r734, %r682, 128;
	setp.eq.s32 	%p34, %r734, 0;
	@%p34 bra 	$L__BB6_59;
	ld.global.u32 	%r735, [%rd7+140];
	xor.b32  	%r954, %r954, %r735;
	ld.global.u32 	%r736, [%rd7+144];
	xor.b32  	%r953, %r953, %r736;
	ld.global.u32 	%r737, [%rd7+148];
	xor.b32  	%r1044, %r1044, %r737;
	ld.global.u32 	%r738, [%rd7+152];
	xor.b32  	%r1043, %r1043, %r738;
	ld.global.u32 	%r739, [%rd7+156];
	xor.b32  	%r950, %r950, %r739;
$L__BB6_59:
	and.b32  	%r741, %r682, 256;
	setp.eq.s32 	%p35, %r741, 0;
	@%p35 bra 	$L__BB6_61;
	ld.global.u32 	%r742, [%rd7+160];
	xor.b32  	%r954, %r954, %r742;
	ld.global.u32 	%r743, [%rd7+164];
	xor.b32  	%r953, %r953, %r743;
	ld.global.u32 	%r744, [%rd7+168];
	xor.b32  	%r1044, %r1044, %r744;
	ld.global.u32 	%r745, [%rd7+172];
	xor.b32  	%r1043, %r1043, %r745;
	ld.global.u32 	%r746, [%rd7+176];
	xor.b32  	%r950, %r950, %r746;
$L__BB6_61:
	and.b32  	%r748, %r682, 512;
	setp.eq.s32 	%p36, %r748, 0;
	@%p36 bra 	$L__BB6_63;
	ld.global.u32 	%r749, [%rd7+180];
	xor.b32  	%r954, %r954, %r749;
	ld.global.u32 	%r750, [%rd7+184];
	xor.b32  	%r953, %r953, %r750;
	ld.global.u32 	%r751, [%rd7+188];
	xor.b32  	%r1044, %r1044, %r751;
	ld.global.u32 	%r752, [%rd7+192];
	xor.b32  	%r1043, %r1043, %r752;
	ld.global.u32 	%r753, [%rd7+196];
	xor.b32  	%r950, %r950, %r753;
$L__BB6_63:
	and.b32  	%r755, %r682, 1024;
	setp.eq.s32 	%p37, %r755, 0;
	@%p37 bra 	$L__BB6_65;
	ld.global.u32 	%r756, [%rd7+200];
	xor.b32  	%r954, %r954, %r756;
	ld.global.u32 	%r757, [%rd7+204];
	xor.b32  	%r953, %r953, %r757;
	ld.global.u32 	%r758, [%rd7+208];
	xor.b32  	%r1044, %r1044, %r758;
	ld.global.u32 	%r759, [%rd7+212];
	xor.b32  	%r1043, %r1043, %r759;
	ld.global.u32 	%r760, [%rd7+216];
	xor.b32  	%r950, %r950, %r760;
$L__BB6_65:
	and.b32  	%r762, %r682, 2048;
	setp.eq.s32 	%p38, %r762, 0;
	@%p38 bra 	$L__BB6_67;
	ld.global.u32 	%r763, [%rd7+220];
	xor.b32  	%r954, %r954, %r763;
	ld.global.u32 	%r764, [%rd7+224];
	xor.b32  	%r953, %r953, %r764;
	ld.global.u32 	%r765, [%rd7+228];
	xor.b32  	%r1044, %r1044, %r765;
	ld.global.u32 	%r766, [%rd7+232];
	xor.b32  	%r1043, %r1043, %r766;
	ld.global.u32 	%r767, [%rd7+236];
	xor.b32  	%r950, %r950, %r767;
$L__BB6_67:
	and.b32  	%r769, %r682, 4096;
	setp.eq.s32 	%p39, %r769, 0;
	@%p39 bra 	$L__BB6_69;
	ld.global.u32 	%r770, [%rd7+240];
	xor.b32  	%r954, %r954, %r770;
	ld.global.u32 	%r771, [%rd7+244];
	xor.b32  	%r953, %r953, %r771;
	ld.global.u32 	%r772, [%rd7+248];
	xor.b32  	%r1044, %r1044, %r772;
	ld.global.u32 	%r773, [%rd7+252];
	xor.b32  	%r1043, %r1043, %r773;
	ld.global.u32 	%r774, [%rd7+256];
	xor.b32  	%r950, %r950, %r774;
$L__BB6_69:
	and.b32  	%r776, %r682, 8192;
	setp.eq.s32 	%p40, %r776, 0;
	@%p40 bra 	$L__BB6_71;
	ld.global.u32 	%r777, [%rd7+260];
	xor.b32  	%r954, %r954, %r777;
	ld.global.u32 	%r778, [%rd7+264];
	xor.b32  	%r953, %r953, %r778;
	ld.global.u32 	%r779, [%rd7+268];
	xor.b32  	%r1044, %r1044, %r779;
	ld.global.u32 	%r780, [%rd7+272];
	xor.b32  	%r1043, %r1043, %r780;
	ld.global.u32 	%r781, [%rd7+276];
	xor.b32  	%r950, %r950, %r781;
$L__BB6_71:
	and.b32  	%r783, %r682, 16384;
	setp.eq.s32 	%p41, %r783, 0;
	@%p41 bra 	$L__BB6_73;
	ld.global.u32 	%r784, [%rd7+280];
	xor.b32  	%r954, %r954, %r784;
	ld.global.u32 	%r785, [%rd7+284];
	xor.b32  	%r953, %r953, %r785;
	ld.global.u32 	%r786, [%rd7+288];
	xor.b32  	%r1044, %r1044, %r786;
	ld.global.u32 	%r787, [%rd7+292];
	xor.b32  	%r1043, %r1043, %r787;
	ld.global.u32 	%r788, [%rd7+296];
	xor.b32  	%r950, %r950, %r788;
$L__BB6_73:
	and.b32  	%r790, %r682, 32768;
	setp.eq.s32 	%p42, %r790, 0;
	@%p42 bra 	$L__BB6_75;
	ld.global.u32 	%r791, [%rd7+300];
	xor.b32  	%r954, %r954, %r791;
	ld.global.u32 	%r792, [%rd7+304];
	xor.b32  	%r953, %r953, %r792;
	ld.global.u32 	%r793, [%rd7+308];
	xor.b32  	%r1044, %r1044, %r793;
	ld.global.u32 	%r794, [%rd7+312];
	xor.b32  	%r1043, %r1043, %r794;
	ld.global.u32 	%r795, [%rd7+316];
	xor.b32  	%r950, %r950, %r795;
$L__BB6_75:
	add.s32 	%r1041, %r1041, 16;
	setp.ne.s32 	%p43, %r1041, 32;
	@%p43 bra 	$L__BB6_43;
	mad.lo.s32 	%r796, %r1035, -31, %r190;
	add.s32 	%r1035, %r796, 1;
	setp.ne.s32 	%p44, %r1035, 5;
	@%p44 bra 	$L__BB6_42;
	st.local.u32 	[%rd1+4], %r954;
	st.local.v2.u32 	[%rd1+8], {%r953, %r1044};
	st.local.v2.u32 	[%rd1+16], {%r1043, %r950};
	setp.ne.s64 	%p45, %rd4, 3;
	@%p45 bra 	$L__BB6_115;
	mov.b32 	%r950, 0;
	mov.u32 	%r1135, %r950;
	mov.u32 	%r1136, %r950;
	mov.u32 	%r953, %r950;
	mov.u32 	%r954, %r950;
	mov.u32 	%r1127, %r950;
$L__BB6_79:
	mul.wide.u32 	%rd20, %r1127, 4;
	add.s64 	%rd21, %rd1, %rd20;
	ld.local.u32 	%r365, [%rd21+4];
	shl.b32 	%r366, %r1127, 5;
	mov.b32 	%r1133, 0;
$L__BB6_80:
	.pragma "nounroll";
	shr.u32 	%r799, %r365, %r1133;
	and.b32  	%r800, %r799, 1;
	setp.eq.b32 	%p46, %r800, 1;
	not.pred 	%p47, %p46;
	add.s32 	%r801, %r366, %r1133;
	mul.lo.s32 	%r802, %r801, 5;
	mul.wide.u32 	%rd22, %r802, 4;
	add.s64 	%rd8, %rd5, %rd22;
	@%p47 bra 	$L__BB6_82;
	ld.global.u32 	%r803, [%rd8];
	xor.b32  	%r954, %r954, %r803;
	ld.global.u32 	%r804, [%rd8+4];
	xor.b32  	%r953, %r953, %r804;
	ld.global.u32 	%r805, [%rd8+8];
	xor.b32  	%r1136, %r1136, %r805;
	ld.global.u32 	%r806, [%rd8+12];
	xor.b32  	%r1135, %r1135, %r806;
	ld.global.u32 	%r807, [%rd8+16];
	xor.b32  	%r950, %r950, %r807;
$L__BB6_82:
	and.b32  	%r809, %r799, 2;
	setp.eq.s32 	%p48, %r809, 0;
	@%p48 bra 	$L__BB6_84;
	ld.global.u32 	%r810, [%rd8+20];
	xor.b32  	%r954, %r954, %r810;
	ld.global.u32 	%r811, [%rd8+24];
	xor.b32  	%r953, %r953, %r811;
	ld.global.u32 	%r812, [%rd8+28];
	xor.b32  	%r1136, %r1136, %r812;
	ld.global.u32 	%r813, [%rd8+32];
	xor.b32  	%r1135, %r1135, %r813;
	ld.global.u32 	%r814, [%rd8+36];
	xor.b32  	%r950, %r950, %r814;
$L__BB6_84:
	and.b32  	%r816, %r799, 4;
	setp.eq.s32 	%p49, %r816, 0;
	@%p49 bra 	$L__BB6_86;
	ld.global.u32 	%r817, [%rd8+40];
	xor.b32  	%r954, %r954, %r817;
	ld.global.u32 	%r818, [%rd8+44];
	xor.b32  	%r953, %r953, %r818;
	ld.global.u32 	%r819, [%rd8+48];
	xor.b32  	%r1136, %r1136, %r819;
	ld.global.u32 	%r820, [%rd8+52];
	xor.b32  	%r1135, %r1135, %r820;
	ld.global.u32 	%r821, [%rd8+56];
	xor.b32  	%r950, %r950, %r821;
$L__BB6_86:
	and.b32  	%r823, %r799, 8;
	setp.eq.s32 	%p50, %r823, 0;
	@%p50 bra 	$L__BB6_88;
	ld.global.u32 	%r824, [%rd8+60];
	xor.b32  	%r954, %r954, %r824;
	ld.global.u32 	%r825, [%rd8+64];
	xor.b32  	%r953, %r953, %r825;
	ld.global.u32 	%r826, [%rd8+68];
	xor.b32  	%r1136, %r1136, %r826;
	ld.global.u32 	%r827, [%rd8+72];
	xor.b32  	%r1135, %r1135, %r827;
	ld.global.u32 	%r828, [%rd8+76];
	xor.b32  	%r950, %r950, %r828;
$L__BB6_88:
	and.b32  	%r830, %r799, 16;
	setp.eq.s32 	%p51, %r830, 0;
	@%p51 bra 	$L__BB6_90;
	ld.global.u32 	%r831, [%rd8+80];
	xor.b32  	%r954, %r954, %r831;
	ld.global.u32 	%r832, [%rd8+84];
	xor.b32  	%r953, %r953, %r832;
	ld.global.u32 	%r833, [%rd8+88];
	xor.b32  	%r1136, %r1136, %r833;
	ld.global.u32 	%r834, [%rd8+92];
	xor.b32  	%r1135, %r1135, %r834;
	ld.global.u32 	%r835, [%rd8+96];
	xor.b32  	%r950, %r950, %r835;
$L__BB6_90:
	and.b32  	%r837, %r799, 32;
	setp.eq.s32 	%p52, %r837, 0;
	@%p52 bra 	$L__BB6_92;
	ld.global.u32 	%r838, [%rd8+100];
	xor.b32  	%r954, %r954, %r838;
	ld.global.u32 	%r839, [%rd8+104];
	xor.b32  	%r953, %r953, %r839;
	ld.global.u32 	%r840, [%rd8+108];
	xor.b32  	%r1136, %r1136, %r840;
	ld.global.u32 	%r841, [%rd8+112];
	xor.b32  	%r1135, %r1135, %r841;
	ld.global.u32 	%r842, [%rd8+116];
	xor.b32  	%r950, %r950, %r842;
$L__BB6_92:
	and.b32  	%r844, %r799, 64;
	setp.eq.s32 	%p53, %r844, 0;
	@%p53 bra 	$L__BB6_94;
	ld.global.u32 	%r845, [%rd8+120];
	xor.b32  	%r954, %r954, %r845;
	ld.global.u32 	%r846, [%rd8+124];
	xor.b32  	%r953, %r953, %r846;
	ld.global.u32 	%r847, [%rd8+128];
	xor.b32  	%r1136, %r1136, %r847;
	ld.global.u32 	%r848, [%rd8+132];
	xor.b32  	%r1135, %r1135, %r848;
	ld.global.u32 	%r849, [%rd8+136];
	xor.b32  	%r950, %r950, %r849;
$L__BB6_94:
	and.b32  	%r851, %r799, 128;
	setp.eq.s32 	%p54, %r851, 0;
	@%p54 bra 	$L__BB6_96;
	ld.global.u32 	%r852, [%rd8+140];
	xor.b32  	%r954, %r954, %r852;
	ld.global.u32 	%r853, [%rd8+144];
	xor.b32  	%r953, %r953, %r853;
	ld.global.u32 	%r854, [%rd8+148];
	xor.b32  	%r1136, %r1136, %r854;
	ld.global.u32 	%r855, [%rd8+152];
	xor.b32  	%r1135, %r1135, %r855;
	ld.global.u32 	%r856, [%rd8+156];
	xor.b32  	%r950, %r950, %r856;
$L__BB6_96:
	and.b32  	%r858, %r799, 256;
	setp.eq.s32 	%p55, %r858, 0;
	@%p55 bra 	$L__BB6_98;
	ld.global.u32 	%r859, [%rd8+160];
	xor.b32  	%r954, %r954, %r859;
	ld.global.u32 	%r860, [%rd8+164];
	xor.b32  	%r953, %r953, %r860;
	ld.global.u32 	%r861, [%rd8+168];
	xor.b32  	%r1136, %r1136, %r861;
	ld.global.u32 	%r862, [%rd8+172];
	xor.b32  	%r1135, %r1135, %r862;
	ld.global.u32 	%r863, [%rd8+176];
	xor.b32  	%r950, %r950, %r863;
$L__BB6_98:
	and.b32  	%r865, %r799, 512;
	setp.eq.s32 	%p56, %r865, 0;
	@%p56 bra 	$L__BB6_100;
	ld.global.u32 	%r866, [%rd8+180];
	xor.b32  	%r954, %r954, %r866;
	ld.global.u32 	%r867, [%rd8+184];
	xor.b32  	%r953, %r953, %r867;
	ld.global.u32 	%r868, [%rd8+188];
	xor.b32  	%r1136, %r1136, %r868;
	ld.global.u32 	%r869, [%rd8+192];
	xor.b32  	%r1135, %r1135, %r869;
	ld.global.u32 	%r870, [%rd8+196];
	xor.b32  	%r950, %r950, %r870;
$L__BB6_100:
	and.b32  	%r872, %r799, 1024;
	setp.eq.s32 	%p57, %r872, 0;
	@%p57 bra 	$L__BB6_102;
	ld.global.u32 	%r873, [%rd8+200];
	xor.b32  	%r954, %r954, %r873;
	ld.global.u32 	%r874, [%rd8+204];
	xor.b32  	%r953, %r953, %r874;
	ld.global.u32 	%r875, [%rd8+208];
	xor.b32  	%r1136, %r1136, %r875;
	ld.global.u32 	%r876, [%rd8+212];
	xor.b32  	%r1135, %r1135, %r876;
	ld.global.u32 	%r877, [%rd8+216];
	xor.b32  	%r950, %r950, %r877;
$L__BB6_102:
	and.b32  	%r879, %r799, 2048;
	setp.eq.s32 	%p58, %r879, 0;
	@%p58 bra 	$L__BB6_104;
	ld.global.u32 	%r880, [%rd8+220];
	xor.b32  	%r954, %r954, %r880;
	ld.global.u32 	%r881, [%rd8+224];
	xor.b32  	%r953, %r953, %r881;
	ld.global.u32 	%r882, [%rd8+228];
	xor.b32  	%r1136, %r1136, %r882;
	ld.global.u32 	%r883, [%rd8+232];
	xor.b32  	%r1135, %r1135, %r883;
	ld.global.u32 	%r884, [%rd8+236];
	xor.b32  	%r950, %r950, %r884;
$L__BB6_104:
	and.b32  	%r886, %r799, 4096;
	setp.eq.s32 	%p59, %r886, 0;
	@%p59 bra 	$L__BB6_106;
	ld.global.u32 	%r887, [%rd8+240];
	xor.b32  	%r954, %r954, %r887;
	ld.global.u32 	%r888, [%rd8+244];
	xor.b32  	%r953, %r953, %r888;
	ld.global.u32 	%r889, [%rd8+248];
	xor.b32  	%r1136, %r1136, %r889;
	ld.global.u32 	%r890, [%rd8+252];
	xor.b32  	%r1135, %r1135, %r890;
	ld.global.u32 	%r891, [%rd8+256];
	xor.b32  	%r950, %r950, %r891;
$L__BB6_106:
	and.b32  	%r893, %r799, 8192;
	setp.eq.s32 	%p60, %r893, 0;
	@%p60 bra 	$L__BB6_108;
	ld.global.u32 	%r894, [%rd8+260];
	xor.b32  	%r954, %r954, %r894;
	ld.global.u32 	%r895, [%rd8+264];
	xor.b32  	%r953, %r953, %r895;
	ld.global.u32 	%r896, [%rd8+268];
	xor.b32  	%r1136, %r1136, %r896;
	ld.global.u32 	%r897, [%rd8+272];
	xor.b32  	%r1135, %r1135, %r897;
	ld.global.u32 	%r898, [%rd8+276];
	xor.b32  	%r950, %r950, %r898;
$L__BB6_108:
	and.b32  	%r900, %r799, 16384;
	setp.eq.s32 	%p61, %r900, 0;
	@%p61 bra 	$L__BB6_110;
	ld.global.u32 	%r901, [%rd8+280];
	xor.b32  	%r954, %r954, %r901;
	ld.global.u32 	%r902, [%rd8+284];
	xor.b32  	%r953, %r953, %r902;
	ld.global.u32 	%r903, [%rd8+288];
	xor.b32  	%r1136, %r1136, %r903;
	ld.global.u32 	%r904, [%rd8+292];
	xor.b32  	%r1135, %r1135, %r904;
	ld.global.u32 	%r905, [%rd8+296];
	xor.b32  	%r950, %r950, %r905;
$L__BB6_110:
	and.b32  	%r907, %r799, 32768;
	setp.eq.s32 	%p62, %r907, 0;
	@%p62 bra 	$L__BB6_112;
	ld.global.u32 	%r908, [%rd8+300];
	xor.b32  	%r954, %r954, %r908;
	ld.global.u32 	%r909, [%rd8+304];
	xor.b32  	%r953, %r953, %r909;
	ld.global.u32 	%r910, [%rd8+308];
	xor.b32  	%r1136, %r1136, %r910;
	ld.global.u32 	%r911, [%rd8+312];
	xor.b32  	%r1135, %r1135, %r911;
	ld.global.u32 	%r912, [%rd8+316];
	xor.b32  	%r950, %r950, %r912;
$L__BB6_112:
	add.s32 	%r1133, %r1133, 16;
	setp.ne.s32 	%p63, %r1133, 32;
	@%p63 bra 	$L__BB6_80;
	mad.lo.s32 	%r913, %r1127, -31, %r366;
	add.s32 	%r1127, %r913, 1;
	setp.ne.s32 	%p64, %r1127, 5;
	@%p64 bra 	$L__BB6_79;
	st.local.u32 	[%rd1+4], %r954;
	st.local.v2.u32 	[%rd1+8], {%r953, %r1136};
	st.local.v2.u32 	[%rd1+16], {%r1135, %r950};
$L__BB6_115:
	shr.u64 	%rd26, %rd3, 2;
	add.s32 	%r937, %r937, 1;
	setp.gt.u64 	%p65, %rd3, 3;
	@%p65 bra 	$L__BB6_3;
$L__BB6_116:
	shr.u32 	%r914, %r954, 2;
	xor.b32  	%r915, %r914, %r954;
	shl.b32 	%r916, %r950, 4;
	shl.b32 	%r917, %r915, 1;
	xor.b32  	%r918, %r917, %r916;
	xor.b32  	%r919, %r918, %r915;
	xor.b32  	%r920, %r919, %r950;
	add.s32 	%r921, %r920, -771147972;
	shr.u32 	%r922, %r953, 2;
	xor.b32  	%r923, %r922, %r953;
	shl.b32 	%r924, %r920, 4;
	shl.b32 	%r925, %r923, 1;
	xor.b32  	%r926, %r925, %r924;
	xor.b32  	%r927, %r926, %r923;
	xor.b32  	%r928, %r927, %r920;
	add.s32 	%r929, %r928, -770785535;
	cvt.rn.f32.u32 	%f1, %r921;
	fma.rn.f32 	%f2, %f1, 0f2F800000, 0f2F000000;
	cvt.rn.f32.u32 	%f3, %r929;
	fma.rn.f32 	%f4, %f3, 0f30C90FDB, 0f30490FDB;
	setp.lt.f32 	%p66, %f2, 0f00800000;
	mul.f32 	%f5, %f2, 0f4B000000;
	selp.f32 	%f6, %f5, %f2, %p66;
	selp.f32 	%f7, 0fC1B80000, 0f00000000, %p66;
	mov.b32 	%r930, %f6;
	add.s32 	%r931, %r930, -1059760811;
	and.b32  	%r932, %r931, -8388608;
	sub.s32 	%r933, %r930, %r932;
	mov.b32 	%f8, %r933;
	cvt.rn.f32.s32 	%f9, %r932;
	fma.rn.f32 	%f10, %f9, 0f34000000, %f7;
	add.f32 	%f11, %f8, 0fBF800000;
	fma.rn.f32 	%f12, %f11, 0fBE055027, 0f3E1039F6;
	fma.rn.f32 	%f13, %f12, %f11, 0fBDF8CDCC;
	fma.rn.f32 	%f14, %f13, %f11, 0f3E0F2955;
	fma.rn.f32 	%f15, %f14, %f11, 0fBE2AD8B9;
	fma.rn.f32 	%f16, %f15, %f11, 0f3E4CED0B;
	fma.rn.f32 	%f17, %f16, %f11, 0fBE7FFF22;
	fma.rn.f32 	%f18, %f17, %f11, 0f3EAAAA78;
	fma.rn.f32 	%f19, %f18, %f11, 0fBF000000;
	mul.f32 	%f20, %f11, %f19;
	fma.rn.f32 	%f21, %f20, %f11, %f11;
	fma.rn.f32 	%f22, %f10, 0f3F317218, %f21;
	setp.gt.u32 	%p67, %r930, 2139095039;
	fma.rn.f32 	%f23, %f6, 0f7F800000, 0f7F800000;
	selp.f32 	%f24, %f23, %f22, %p67;
	setp.eq.f32 	%p68, %f6, 0f00000000;
	mul.f32 	%f25, %f24, 0fC0000000;
	selp.f32 	%f26, 0f7F800000, %f25, %p68;
	sqrt.rn.f32 	%f27, %f26;
	sin.approx.f32 	%f28, %f4;
	mul.f32 	%f29, %f27, %f28;
	cvt.rn.f32.s32 	%f30, %r543;
	mov.f32 	%f31, 0f40000000;
	div.rn.f32 	%f32, %f31, %f30;
	sqrt.rn.f32 	%f33, %f32;
	mul.f32 	%f34, %f29, %f33;
	cvta.to.global.u64 	%rd23, %rd10;
	shl.b64 	%rd24, %rd2, 2;
	add.s64 	%rd25, %rd23, %rd24;
	st.global.f32 	[%rd25], %f34;
$L__BB6_117:
	ret;

}
	// .globl	_Z13cross_entropyiiPfS_S_
.visible .entry _Z13cross_entropyiiPfS_S_(
	.param .u32 _Z13cross_entropyiiPfS_S__param_0,
	.param .u32 _Z13cross_entropyiiPfS_S__param_1,
	.param .u64 .ptr .align 1 _Z13cross_entropyiiPfS_S__param_2,
	.param .u64 .ptr .align 1 _Z13cross_entropyiiPfS_S__param_3,
	.param .u64 .ptr .align 1 _Z13cross_entropyiiPfS_S__param_4
)
{
	.reg .pred 	%p<19>;
	.reg .b32 	%r<106>;
	.reg .b32 	%f<19>;
	.reg .b64 	%rd<18>;
	.reg .b64 	%fd<152>;

	ld.param.u32 	%r40, [_Z13cross_entropyiiPfS_S__param_0];
	ld.param.u32 	%r41, [_Z13cross_entropyiiPfS_S__param_1];
	ld.param.u64 	%rd4, [_Z13cross_entropyiiPfS_S__param_2];
	ld.param.u64 	%rd5, [_Z13cross_entropyiiPfS_S__param_3];
	ld.param.u64 	%rd3, [_Z13cross_entropyiiPfS_S__param_4];
	cvta.to.global.u64 	%rd1, %rd4;
	cvta.to.global.u64 	%rd2, %rd5;
	mov.u32 	%r42, %ctaid.x;
	mov.u32 	%r43, %ntid.x;
	mov.u32 	%r44, %tid.x;
	mad.lo.s32 	%r1, %r42, %r43, %r44;
	setp.ge.u32 	%p1, %r1, %r41;
	@%p1 bra 	$L__BB7_30;
	setp.lt.s32 	%p2, %r40, 1;
	mov.f32 	%f18, 0f00000000;
	@%p2 bra 	$L__BB7_29;
	mul.lo.s32 	%r2, %r1, %r40;
	mov.b32 	%r46, 1127219200;
	mov.b32 	%r47, -2147483648;
	mov.b64 	%fd1, {%r47, %r46};
	setp.eq.s32 	%p3, %r40, 1;
	mov.f64 	%fd148, 0d0000000000000000;
	mov.b32 	%r101, 0;
	@%p3 bra 	$L__BB7_20;
	and.b32  	%r101, %r40, 2147483646;
	neg.s32 	%r92, %r101;
	mov.f32 	%f18, 0f00000000;
	mov.u32 	%r91, %r2;
$L__BB7_4:
	mul.wide.u32 	%rd6, %r91, 4;
	add.s64 	%rd7, %rd2, %rd6;
	ld.global.f32 	%f2, [%rd7];
	add.s64 	%rd8, %rd1, %rd6;
	ld.global.f32 	%f13, [%rd8];
	cvt.f64.f32 	%fd32, %f13;
	max.f64 	%fd142, %fd32, 0d3EB0C6F7A0B5ED8D;
	{
	.reg .b32 %temp; 
	mov.b64 	{%temp, %r93}, %fd142;
	}
	{
	.reg .b32 %temp; 
	mov.b64 	{%r94, %temp}, %fd142;
	}
	setp.gt.s32 	%p4, %r93, 1048575;
	mov.b32 	%r95, -1023;
	@%p4 bra 	$L__BB7_6;
	mul.f64 	%fd142, %fd142, 0d4350000000000000;
	{
	.reg .b32 %temp; 
	mov.b64 	{%temp, %r93}, %fd142;
	}
	{
	.reg .b32 %temp; 
	mov.b64 	{%r94, %temp}, %fd142;
	}
	mov.b32 	%r95, -1077;
$L__BB7_6:
	add.s32 	%r51, %r93, -1;
	setp.gt.u32 	%p5, %r51, 2146435070;
	@%p5 bra 	$L__BB7_10;
	shr.u32 	%r54, %r93, 20;
	add.s32 	%r96, %r95, %r54;
	and.b32  	%r55, %r93, 1048575;
	or.b32  	%r56, %r55, 1072693248;
	mov.b64 	%fd143, {%r94, %r56};
	setp.lt.u32 	%p7, %r56, 1073127583;
	@%p7 bra 	$L__BB7_9;
	{
	.reg .b32 %temp; 
	mov.b64 	{%r57, %temp}, %fd143;
	}
	{
	.reg .b32 %temp; 
	mov.b64 	{%temp, %r58}, %fd143;
	}
	add.s32 	%r59, %r58, -1048576;
	mov.b64 	%fd143, {%r57, %r59};
	add.s32 	%r96, %r96, 1;
$L__BB7_9:
	add.f64 	%fd34, %fd143, 0dBFF0000000000000;
	add.f64 	%fd35, %fd143, 0d3FF0000000000000;
	rcp.approx.ftz.f64 	%fd36, %fd35;
	neg.f64 	%fd37, %fd35;
	fma.rn.f64 	%fd38, %fd37, %fd36, 0d3FF0000000000000;
	fma.rn.f64 	%fd39, %fd38, %fd38, %fd38;
	fma.rn.f64 	%fd40, %fd39, %fd36, %fd36;
	mul.f64 	%fd41, %fd34, %fd40;
	fma.rn.f64 	%fd42, %fd34, %fd40, %fd41;
	mul.f64 	%fd43, %fd42, %fd42;
	fma.rn.f64 	%fd44, %fd43, 0d3EB1380B3AE80F1E, 0d3ED0EE258B7A8B04;
	fma.rn.f64 	%fd45, %fd44, %fd43, 0d3EF3B2669F02676F;
	fma.rn.f64 	%fd46, %fd45, %fd43, 0d3F1745CBA9AB0956;
	fma.rn.f64 	%fd47, %fd46, %fd43, 0d3F3C71C72D1B5154;
	fma.rn.f64 	%fd48, %fd47, %fd43, 0d3F624924923BE72D;
	fma.rn.f64 	%fd49, %fd48, %fd43, 0d3F8999999999A3C4;
	fma.rn.f64 	%fd50, %fd49, %fd43, 0d3FB5555555555554;
	sub.f64 	%fd51, %fd34, %fd42;
	add.f64 	%fd52, %fd51, %fd51;
	neg.f64 	%fd53, %fd42;
	fma.rn.f64 	%fd54, %fd53, %fd34, %fd52;
	mul.f64 	%fd55, %fd40, %fd54;
	mul.f64 	%fd56, %fd43, %fd50;
	fma.rn.f64 	%fd57, %fd56, %fd42, %fd55;
	xor.b32  	%r60, %r96, -2147483648;
	mov.b32 	%r61, 1127219200;
	mov.b64 	%fd58, {%r60, %r61};
	sub.f64 	%fd59, %fd58, %fd1;
	fma.rn.f64 	%fd60, %fd59, 0d3FE62E42FEFA39EF, %fd42;
	fma.rn.f64 	%fd61, %fd59, 0dBFE62E42FEFA39EF, %fd60;
	sub.f64 	%fd62, %fd61, %fd42;
	sub.f64 	%fd63, %fd57, %fd62;
	fma.rn.f64 	%fd64, %fd59, 0d3C7ABC9E3B39803F, %fd63;
	add.f64 	%fd144, %fd60, %fd64;
	bra.uni 	$L__BB7_11;
$L__BB7_10:
	fma.rn.f64 	%fd33, %fd142, 0d7FF0000000000000, 0d7FF0000000000000;
	{
	.reg .b32 %temp; 
	mov.b64 	{%temp, %r52}, %fd142;
	}
	and.b32  	%r53, %r52, 2147483647;
	setp.eq.s32 	%p6, %r53, 0;
	selp.f64 	%fd144, 0dFFF0000000000000, %fd33, %p6;
$L__BB7_11:
	cvt.f64.f32 	%fd65, %f2;
	mul.f64 	%fd66, %fd144, %fd65;
	cvt.f64.f32 	%fd67, %f18;
	sub.f64 	%fd68, %fd67, %fd66;
	cvt.rn.f32.f64 	%f3, %fd68;
	add.s32 	%r63, %r91, 1;
	mul.wide.u32 	%rd9, %r63, 4;
	add.s64 	%rd10, %rd2, %rd9;
	ld.global.f32 	%f4, [%rd10];
	add.s64 	%rd11, %rd1, %rd9;
	ld.global.f32 	%f14, [%rd11];
	cvt.f64.f32 	%fd69, %f14;
	max.f64 	%fd145, %fd69, 0d3EB0C6F7A0B5ED8D;
	{
	.reg .b32 %temp; 
	mov.b64 	{%temp, %r97}, %fd145;
	}
	{
	.reg .b32 %temp; 
	mov.b64 	{%r98, %temp}, %fd145;
	}
	setp.gt.s32 	%p8, %r97, 1048575;
	mov.b32 	%r99, -1023;
	@%p8 bra 	$L__BB7_13;
	mul.f64 	%fd145, %fd145, 0d4350000000000000;
	{
	.reg .b32 %temp; 
	mov.b64 	{%temp, %r97}, %fd145;
	}
	{
	.reg .b32 %temp; 
	mov.b64 	{%r98, %temp}, %fd145;
	}
	mov.b32 	%r99, -1077;
$L__BB7_13:
	add.s32 	%r65, %r97, -1;
	setp.lt.u32 	%p9, %r65, 2146435071;
	@%p9 bra 	$L__BB7_15;
	fma.rn.f64 	%fd70, %fd145, 0d7FF0000000000000, 0d7FF0000000000000;
	{
	.reg .b32 %temp; 
	mov.b64 	{%temp, %r66}, %fd145;
	}
	and.b32  	%r67, %r66, 2147483647;
	setp.eq.s32 	%p10, %r67, 0;
	selp.f64 	%fd147, 0dFFF0000000000000, %fd70, %p10;
	bra.uni 	$L__BB7_18;
$L__BB7_15:
	shr.u32 	%r68, %r97, 20;
	add.s32 	%r100, %r99, %r68;
	and.b32  	%r69, %r97, 1048575;
	or.b32  	%r70, %r69, 1072693248;
	mov.b64 	%fd146, {%r98, %r70};
	setp.lt.u32 	%p11, %r70, 1073127583;
	@%p11 bra 	$L__BB7_17;
	{
	.reg .b32 %temp; 
	mov.b64 	{%r71, %temp}, %fd146;
	}
	{
	.reg .b32 %temp; 
	mov.b64 	{%temp, %r72}, %fd146;
	}
	add.s32 	%r73, %r72, -1048576;
	mov.b64 	%fd146, {%r71, %r73};
	add.s32 	%r100, %r100, 1;
$L__BB7_17:
	add.f64 	%fd71, %fd146, 0dBFF0000000000000;
	add.f64 	%fd72, %fd146, 0d3FF0000000000000;
	rcp.approx.ftz.f64 	%fd73, %fd72;
	neg.f64 	%fd74, %fd72;
	fma.rn.f64 	%fd75, %fd74, %fd73, 0d3FF0000000000000;
	fma.rn.f64 	%fd76, %fd75, %fd75, %fd75;
	fma.rn.f64 	%fd77, %fd76, %fd73, %fd73;
	mul.f64 	%fd78, %fd71, %fd77;
	fma.rn.f64 	%fd79, %fd71, %fd77, %fd78;
	mul.f64 	%fd80, %fd79, %fd79;
	fma.rn.f64 	%fd81, %fd80, 0d3EB1380B3AE80F1E, 0d3ED0EE258B7A8B04;
	fma.rn.f64 	%fd82, %fd81, %fd80, 0d3EF3B2669F02676F;
	fma.rn.f64 	%fd83, %fd82, %fd80, 0d3F1745CBA9AB0956;
	fma.rn.f64 	%fd84, %fd83, %fd80, 0d3F3C71C72D1B5154;
	fma.rn.f64 	%fd85, %fd84, %fd80, 0d3F624924923BE72D;
	fma.rn.f64 	%fd86, %fd85, %fd80, 0d3F8999999999A3C4;
	fma.rn.f64 	%fd87, %fd86, %fd80, 0d3FB5555555555554;
	sub.f64 	%fd88, %fd71, %fd79;
	add.f64 	%fd89, %fd88, %fd88;
	neg.f64 	%fd90, %fd79;
	fma.rn.f64 	%fd91, %fd90, %fd71, %fd89;
	mul.f64 	%fd92, %fd77, %fd91;
	mul.f64 	%fd93, %fd80, %fd87;
	fma.rn.f64 	%fd94, %fd93, %fd79, %fd92;
	xor.b32  	%r74, %r100, -2147483648;
	mov.b32 	%r75, 1127219200;
	mov.b64 	%fd95, {%r74, %r75};
	sub.f64 	%fd96, %fd95, %fd1;
	fma.rn.f64 	%fd97, %fd96, 0d3FE62E42FEFA39EF, %fd79;
	fma.rn.f64 	%fd98, %fd96, 0dBFE62E42FEFA39EF, %fd97;
	sub.f64 	%fd99, %fd98, %fd79;
	sub.f64 	%fd100, %fd94, %fd99;
	fma.rn.f64 	%fd101, %fd96, 0d3C7ABC9E3B39803F, %fd100;
	add.f64 	%fd147, %fd97, %fd101;
$L__BB7_18:
	cvt.f64.f32 	%fd102, %f4;
	mul.f64 	%fd103, %fd147, %fd102;
	cvt.f64.f32 	%fd104, %f3;
	sub.f64 	%fd105, %fd104, %fd103;
	cvt.rn.f32.f64 	%f18, %fd105;
	add.s32 	%r92, %r92, 2;
	add.s32 	%r91, %r91, 2;
	setp.ne.s32 	%p12, %r92, 0;
	@%p12 bra 	$L__BB7_4;
	cvt.f64.f32 	%fd148, %f18;
$L__BB7_20:
	and.b32  	%r76, %r40, 1;
	setp.eq.b32 	%p13, %r76, 1;
	not.pred 	%p14, %p13;
	@%p14 bra 	$L__BB7_29;
	add.s32 	%r78, %r101, %r2;
	mul.wide.u32 	%rd12, %r78, 4;
	add.s64 	%rd13, %rd2, %rd12;
	ld.global.f32 	%f7, [%rd13];
	add.s64 	%rd14, %rd1, %rd12;
	ld.global.f32 	%f15, [%rd14];
	cvt.f64.f32 	%fd106, %f15;
	max.f64 	%fd149, %fd106, 0d3EB0C6F7A0B5ED8D;
	{
	.reg .b32 %temp; 
	mov.b64 	{%temp, %r102}, %fd149;
	}
	{
	.reg .b32 %temp; 
	mov.b64 	{%r103, %temp}, %fd149;
	}
	setp.gt.s32 	%p15, %r102, 1048575;
	mov.b32 	%r104, -1023;
	@%p15 bra 	$L__BB7_23;
	mul.f64 	%fd149, %fd149, 0d4350000000000000;
	{
	.reg .b32 %temp; 
	mov.b64 	{%temp, %r102}, %fd149;
	}
	{
	.reg .b32 %temp; 
	mov.b64 	{%r103, %temp}, %fd149;
	}
	mov.b32 	%r104, -1077;
$L__BB7_23:
	add.s32 	%r80, %r102, -1;
	setp.lt.u32 	%p16, %r80, 2146435071;
	@%p16 bra 	$L__BB7_25;
	fma.rn.f64 	%fd107, %fd149, 0d7FF0000000000000, 0d7FF0000000000000;
	{
	.reg .b32 %temp; 
	mov.b64 	{%temp, %r81}, %fd149;
	}
	and.b32  	%r82, %r81, 2147483647;
	setp.eq.s32 	%p17, %r82, 0;
	selp.f64 	%fd151, 0dFFF0000000000000, %fd107, %p17;
	bra.uni 	$L__BB7_28;
$L__BB7_25:
	shr.u32 	%r83, %r102, 20;
	add.s32 	%r105, %r104, %r83;
	and.b32  	%r84, %r102, 1048575;
	or.b32  	%r85, %r84, 1072693248;
	mov.b64 	%fd150, {%r103, %r85};
	setp.lt.u32 	%p18, %r85, 1073127583;
	@%p18 bra 	$L__BB7_27;
	{
	.reg .b32 %temp; 
	mov.b64 	{%r86, %temp}, %fd150;
	}
	{
	.reg .b32 %temp; 
	mov.b64 	{%temp, %r87}, %fd150;
	}
	add.s32 	%r88, %r87, -1048576;
	mov.b64 	%fd150, {%r86, %r88};
	add.s32 	%r105, %r105, 1;
$L__BB7_27:
	add.f64 	%fd108, %fd150, 0dBFF0000000000000;
	add.f64 	%fd109, %fd150, 0d3FF0000000000000;
	rcp.approx.ftz.f64 	%fd110, %fd109;
	neg.f64 	%fd111, %fd109;
	fma.rn.f64 	%fd112, %fd111, %fd110, 0d3FF0000000000000;
	fma.rn.f64 	%fd113, %fd112, %fd112, %fd112;
	fma.rn.f64 	%fd114, %fd113, %fd110, %fd110;
	mul.f64 	%fd115, %fd108, %fd114;
	fma.rn.f64 	%fd116, %fd108, %fd114, %fd115;
	mul.f64 	%fd117, %fd116, %fd116;
	fma.rn.f64 	%fd118, %fd117, 0d3EB1380B3AE80F1E, 0d3ED0EE258B7A8B04;
	fma.rn.f64 	%fd119, %fd118, %fd117, 0d3EF3B2669F02676F;
	fma.rn.f64 	%fd120, %fd119, %fd117, 0d3F1745CBA9AB0956;
	fma.rn.f64 	%fd121, %fd120, %fd117, 0d3F3C71C72D1B5154;
	fma.rn.f64 	%fd122, %fd121, %fd117, 0d3F624924923BE72D;
	fma.rn.f64 	%fd123, %fd122, %fd117, 0d3F8999999999A3C4;
	fma.rn.f64 	%fd124, %fd123, %fd117, 0d3FB5555555555554;
	sub.f64 	%fd125, %fd108, %fd116;
	add.f64 	%fd126, %fd125, %fd125;
	neg.f64 	%fd127, %fd116;
	fma.rn.f64 	%fd128, %fd127, %fd108, %fd126;
	mul.f64 	%fd129, %fd114, %fd128;
	mul.f64 	%fd130, %fd117, %fd124;
	fma.rn.f64 	%fd131, %fd130, %fd116, %fd129;
	xor.b32  	%r89, %r105, -2147483648;
	mov.b32 	%r90, 1127219200;
	mov.b64 	%fd132, {%r89, %r90};
	sub.f64 	%fd133, %fd132, %fd1;
	fma.rn.f64 	%fd134, %fd133, 0d3FE62E42FEFA39EF, %fd116;
	fma.rn.f64 	%fd135, %fd133, 0dBFE62E42FEFA39EF, %fd134;
	sub.f64 	%fd136, %fd135, %fd116;
	sub.f64 	%fd137, %fd131, %fd136;
	fma.rn.f64 	%fd138, %fd133, 0d3C7ABC9E3B39803F, %fd137;
	add.f64 	%fd151, %fd134, %fd138;
$L__BB7_28:
	cvt.f64.f32 	%fd139, %f7;
	mul.f64 	%fd140, %fd151, %fd139;
	sub.f64 	%fd141, %fd148, %fd140;
	cvt.rn.f32.f64 	%f18, %fd141;
$L__BB7_29:
	cvta.to.global.u64 	%rd15, %rd3;
	mul.wide.u32 	%rd16, %r1, 4;
	add.s64 	%rd17, %rd15, %rd16;
	st.global.f32 	[%rd17], %f18;
$L__BB7_30:
	ret;

}
	// .globl	_Z23cross_entropy_backwardsiiPfS_S_
.visible .entry _Z23cross_entropy_backwardsiiPfS_S_(
	.param .u32 _Z23cross_entropy_backwardsiiPfS_S__param_0,
	.param .u32 _Z23cross_entropy_backwardsiiPfS_S__param_1,
	.param .u64 .ptr .align 1 _Z23cross_entropy_backwardsiiPfS_S__param_2,
	.param .u64 .ptr .align 1 _Z23cross_entropy_backwardsiiPfS_S__param_3,
	.param .u64 .ptr .align 1 _Z23cross_entropy_backwardsiiPfS_S__param_4
)
{
	.reg .pred 	%p<4>;
	.reg .b32 	%r<12>;
	.reg .b32 	%f<4>;
	.reg .b64 	%rd<11>;

	ld.param.u32 	%r3, [_Z23cross_entropy_backwardsiiPfS_S__param_0];
	ld.param.u32 	%r4, [_Z23cross_entropy_backwardsiiPfS_S__param_1];
	ld.param.u64 	%rd1, [_Z23cross_entropy_backwardsiiPfS_S__param_2];
	ld.param.u64 	%rd2, [_Z23cross_entropy_backwardsiiPfS_S__param_3];
	ld.param.u64 	%rd3, [_Z23cross_entropy_backwardsiiPfS_S__param_4];
	mov.u32 	%r5, %ctaid.x;
	mov.u32 	%r6, %ntid.x;
	mov.u32 	%r7, %tid.x;
	mad.lo.s32 	%r1, %r5, %r6, %r7;
	mov.u32 	%r8, %ctaid.y;
	mov.u32 	%r9, %ntid.y;
	mov.u32 	%r10, %tid.y;
	mad.lo.s32 	%r2, %r8, %r9, %r10;
	setp.ge.u32 	%p1, %r2, %r4;
	setp.ge.u32 	%p2, %r1, %r3;
	or.pred  	%p3, %p2, %p1;
	@%p3 bra 	$L__BB8_2;
	cvta.to.global.u64 	%rd4, %rd1;
	cvta.to.global.u64 	%rd5, %rd2;
	cvta.to.global.u64 	%rd6, %rd3;
	mad.lo.s32 	%r11, %r2, %r3, %r1;
	mul.wide.u32 	%rd7, %r11, 4;
	add.s64 	%rd8, %rd4, %rd7;
	ld.global.f32 	%f1, [%rd8];
	add.s64 	%rd9, %rd5, %rd7;
	ld.global.f32 	%f2, [%rd9];
	sub.f32 	%f3, %f1, %f2;
	add.s64 	%rd10, %rd6, %rd7;
	st.global.f32 	[%rd10], %f3;
$L__BB8_2:
	ret;

}


// ===== COMPILED SASS (sm_100) =====

	.target	sm_100

	.elftype	@"ET_EXEC"


//--------------------- .note.nv.tkinfo           --------------------------
	.section	.note.nv.tkinfo,"",@"SHT_NOTE"
	.sectionflags	@"SHF_NOTE_NV_TKINFO"
	.tkinfo
        /*0018*/ 	.word	0x00000002
        /*0030*/ 	.string	""
        /*0030*/ 	.string	"ptxas"
        /*0030*/ 	.string	"Cuda compilation tools, release 13.0, V13.0.88"
        /*0030*/ 	.string	"Build cuda_13.0.r13.0/compiler.36424714_0"
        /*0030*/ 	.string	"-arch sm_100 -m 64 "



//--------------------- .note.nv.cuinfo           --------------------------
	.section	.note.nv.cuinfo,"",@"SHT_NOTE"
	.sectionflags	@"SHF_NOTE_NV_CUINFO"
        /*0018*/ 	.short	0x0002
        /*001a*/ 	.short	0x0064
        /*001c*/ 	.short	0x0082
	.zero		2


//--------------------- .nv.info                  --------------------------
	.section	.nv.info,"",@"SHT_CUDA_INFO"
	.align	4


	//----- nvinfo : EIATTR_REGCOUNT
	.align		4
        /*0000*/ 	.byte	0x04, 0x2f
        /*0002*/ 	.short	(.L_10 - .L_9)
	.align		4
.L_9:
        /*0004*/ 	.word	index@(_Z19update_layer_paramsiiifPfS_S_S_)
        /*0008*/ 	.word	0x00000028


	//----- nvinfo : EIATTR_FRAME_SIZE
	.align		4
.L_10:
        /*000c*/ 	.byte	0x04, 0x11
        /*000e*/ 	.short	(.L_12 - .L_11)
	.align		4
.L_11:
        /*0010*/ 	.word	index@($__internal_3_$__cuda_sm3x_div_rn_noftz_f32_slowpath)
        /*0014*/ 	.word	0x00000000


	//----- nvinfo : EIATTR_FRAME_SIZE
	.align		4
.L_12:
        /*0018*/ 	.byte	0x04, 0x11
        /*001a*/ 	.short	(.L_14 - .L_13)
	.align		4
.L_13:
        /*001c*/ 	.word	index@(_Z19update_layer_paramsiiifPfS_S_S_)
        /*0020*/ 	.word	0x00000000


	//----- nvinfo : EIATTR_REGCOUNT
	.align		4
.L_14:
        /*0024*/ 	.byte	0x04, 0x2f
        /*0026*/ 	.short	(.L_16 - .L_15)
	.align		4
.L_15:
        /*0028*/ 	.word	index@(_Z14linear_forwardiiiPfS_S_S_)
        /*002c*/ 	.word	0x00000020


	//----- nvinfo : EIATTR_FRAME_SIZE
	.align		4
.L_16:
        /*0030*/ 	.byte	0x04, 0x11
        /*0032*/ 	.short	(.L_18 - .L_17)
	.align		4
.L_17:
        /*0034*/ 	.word	index@(_Z14linear_forwardiiiPfS_S_S_)
        /*0038*/ 	.word	0x00000000


	//----- nvinfo : EIATTR_REGCOUNT
	.align		4
.L_18:
        /*003c*/ 	.byte	0x04, 0x2f
        /*003e*/ 	.short	(.L_20 - .L_19)
	.align		4
.L_19:
        /*0040*/ 	.word	index@(_Z15linear_backwardiiiPfS_S_S_)
        /*0044*/ 	.word	0x00000020


	//----- nvinfo : EIATTR_FRAME_SIZE
	.align		4
.L_20:
        /*0048*/ 	.byte	0x04, 0x11
        /*004a*/ 	.short	(.L_22 - .L_21)
	.align		4
.L_21:
        /*004c*/ 	.word	index@(_Z15linear_backwardiiiPfS_S_S_)
        /*0050*/ 	.word	0x00000000


	//----- nvinfo : EIATTR_REGCOUNT
	.align		4
.L_22:
        /*0054*/ 	.byte	0x04, 0x2f
        /*0056*/ 	.short	(.L_24 - .L_23)
	.align		4
.L_23:
        /*0058*/ 	.word	index@(_Z12relu_forwardiiPfS_)
        /*005c*/ 	.word	0x0000000a


	//----- nvinfo : EIATTR_FRAME_SIZE
	.align		4
.L_24:
        /*0060*/ 	.byte	0x04, 0x11
        /*0062*/ 	.short	(.L_26 - .L_25)
	.align		4
.L_25:
        /*0064*/ 	.word	index@(_Z12relu_forwardiiPfS_)
        /*0068*/ 	.word	0x00000000


	//----- nvinfo : EIATTR_REGCOUNT
	.align		4
.L_26:
        /*006c*/ 	.byte	0x04, 0x2f
        /*006e*/ 	.short	(.L_28 - .L_27)
	.align		4
.L_27:
        /*0070*/ 	.word	index@(_Z14relu_backwardsiiPfS_S_)
        /*0074*/ 	.word	0x0000000c


	//----- nvinfo : EIATTR_FRAME_SIZE
	.align		4
.L_28:
        /*0078*/ 	.byte	0x04, 0x11
        /*007a*/ 	.short	(.L_30 - .L_29)
	.align		4
.L_29:
        /*007c*/ 	.word	index@(_Z14relu_backwardsiiPfS_S_)
        /*0080*/ 	.word	0x00000000


	//----- nvinfo : EIATTR_REGCOUNT
	.align		4
.L_30:
        /*0084*/ 	.byte	0x04, 0x2f
        /*0086*/ 	.short	(.L_32 - .L_31)
	.align		4
.L_31:
        /*0088*/ 	.word	index@(_Z7softmaxiiPfS_)
        /*008c*/ 	.word	0x00000020


	//----- nvinfo : EIATTR_FRAME_SIZE
	.align		4
.L_32:
        /*0090*/ 	.byte	0x04, 0x11
        /*0092*/ 	.short	(.L_34 - .L_33)
	.align		4
.L_33:
        /*0094*/ 	.word	index@($__internal_2_$__cuda_sm3x_div_rn_noftz_f32_slowpath)
        /*0098*/ 	.word	0x00000000


	//----- nvinfo : EIATTR_FRAME_SIZE
	.align		4
.L_34:
        /*009c*/ 	.byte	0x04, 0x11
        /*009e*/ 	.short	(.L_36 - .L_35)
	.align		4
.L_35:
        /*00a0*/ 	.word	index@(_Z7softmaxiiPfS_)
        /*00a4*/ 	.word	0x00000000


	//----- nvinfo : EIATTR_REGCOUNT
	.align		4
.L_36:
        /*00a8*/ 	.byte	0x04, 0x2f
        /*00aa*/ 	.short	(.L_38 - .L_37)
	.align		4
.L_37:
        /*00ac*/ 	.word	index@(_Z19init_kaiming_normaliiPf)
        /*00b0*/ 	.word	0x00000020


	//----- nvinfo : EIATTR_FRAME_SIZE
	.align		4
.L_38:
        /*00b4*/ 	.byte	0x04, 0x11
        /*00b6*/ 	.short	(.L_40 - .L_39)
	.align		4
.L_39:
        /*00b8*/ 	.word	index@($__internal_1_$__cuda_sm3x_div_rn_noftz_f32_slowpath)
        /*00bc*/ 	.word	0x00000030


	//----- nvinfo : EIATTR_FRAME_SIZE
	.align		4
.L_40:
        /*00c0*/ 	.byte	0x04, 0x11
        /*00c2*/ 	.short	(.L_42 - .L_41)
	.align		4
.L_41:
        /*00c4*/ 	.word	index@($__internal_0_$__cuda_sm20_sqrt_rn_f32_slowpath)
        /*00c8*/ 	.word	0x00000030


	//----- nvinfo : EIATTR_FRAME_SIZE
	.align		4
.L_42:
        /*00cc*/ 	.byte	0x04, 0x11
        /*00ce*/ 	.short	(.L_44 - .L_43)
	.align		4
.L_43:
        /*00d0*/ 	.word	index@(_Z19init_kaiming_normaliiPf)
        /*00d4*/ 	.word	0x00000030


	//----- nvinfo : EIATTR_REGCOUNT
	.align		4
.L_44:
        /*00d8*/ 	.byte	0x04, 0x2f
        /*00da*/ 	.short	(.L_46 - .L_45)
	.align		4
.L_45:
        /*00dc*/ 	.word	index@(_Z13cross_entropyiiPfS_S_)
        /*00e0*/ 	.word	0x0000001c


	//----- nvinfo : EIATTR_FRAME_SIZE
	.align		4
.L_46:
        /*00e4*/ 	.byte	0x04, 0x11
        /*00e6*/ 	.short	(.L_48 - .L_47)
	.align		4
.L_47:
        /*00e8*/ 	.word	index@(_Z13cross_entropyiiPfS_S_)
        /*00ec*/ 	.word	0x00000000


	//----- nvinfo : EIATTR_REGCOUNT
	.align		4
.L_48:
        /*00f0*/ 	.byte	0x04, 0x2f
        /*00f2*/ 	.short	(.L_50 - .L_49)
	.align		4
.L_49:
        /*00f4*/ 	.word	index@(_Z23cross_entropy_backwardsiiPfS_S_)
        /*00f8*/ 	.word	0x0000000c


	//----- nvinfo : EIATTR_FRAME_SIZE
	.align		4
.L_50:
        /*00fc*/ 	.byte	0x04, 0x11
        /*00fe*/ 	.short	(.L_52 - .L_51)
	.align		4
.L_51:
        /*0100*/ 	.word	index@(_Z23cross_entropy_backwardsiiPfS_S_)
        /*0104*/ 	.word	0x00000000


	//----- nvinfo : EIATTR_MIN_STACK_SIZE
	.align		4
.L_52:
        /*0108*/ 	.byte	0x04, 0x12
        /*010a*/ 	.short	(.L_54 - .L_53)
	.align		4
.L_53:
        /*010c*/ 	.word	index@(_Z23cross_entropy_backwardsiiPfS_S_)
        /*0110*/ 	.word	0x00000000


	//----- nvinfo : EIATTR_MIN_STACK_SIZE
	.align		4
.L_54:
        /*0114*/ 	.byte	0x04, 0x12
        /*0116*/ 	.short	(.L_56 - .L_55)
	.align		4
.L_55:
        /*0118*/ 	.word	index@(_Z13cross_entropyiiPfS_S_)
        /*011c*/ 	.word	0x00000000


	//----- nvinfo : EIATTR_MIN_STACK_SIZE
	.align		4
.L_56:
        /*0120*/ 	.byte	0x04, 0x12
        /*0122*/ 	.short	(.L_58 - .L_57)
	.align		4
.L_57:
        /*0124*/ 	.word	index@(_Z19init_kaiming_normaliiPf)
        /*0128*/ 	.word	0x00000030


	//----- nvinfo : EIATTR_MIN_STACK_SIZE
	.align		4
.L_58:
        /*012c*/ 	.byte	0x04, 0x12
        /*012e*/ 	.short	(.L_60 - .L_59)
	.align		4
.L_59:
        /*0130*/ 	.word	index@(_Z7softmaxiiPfS_)
        /*0134*/ 	.word	0x00000000


	//----- nvinfo : EIATTR_MIN_STACK_SIZE
	.align		4
.L_60:
        /*0138*/ 	.byte	0x04, 0x12
        /*013a*/ 	.short	(.L_62 - .L_61)
	.align		4
.L_61:
        /*013c*/ 	.word	index@(_Z14relu_backwardsiiPfS_S_)
        /*0140*/ 	.word	0x00000000


	//----- nvinfo : EIATTR_MIN_STACK_SIZE
	.align		4
.L_62:
        /*0144*/ 	.byte	0x04, 0x12
        /*0146*/ 	.short	(.L_64 - .L_63)
	.align		4
.L_63:
        /*0148*/ 	.word	index@(_Z12relu_forwardiiPfS_)
        /*014c*/ 	.word	0x00000000


	//----- nvinfo : EIATTR_MIN_STACK_SIZE
	.align		4
.L_64:
        /*0150*/ 	.byte	0x04, 0x12
        /*0152*/ 	.short	(.L_66 - .L_65)
	.align		4
.L_65:
        /*0154*/ 	.word	index@(_Z15linear_backwardiiiPfS_S_S_)
        /*0158*/ 	.word	0x00000000


	//----- nvinfo : EIATTR_MIN_STACK_SIZE
	.align		4
.L_66:
        /*015c*/ 	.byte	0x04, 0x12
        /*015e*/ 	.short	(.L_68 - .L_67)
	.align		4
.L_67:
        /*0160*/ 	.word	index@(_Z14linear_forwardiiiPfS_S_S_)
        /*0164*/ 	.word	0x00000000


	//----- nvinfo : EIATTR_MIN_STACK_SIZE
	.align		4
.L_68:
        /*0168*/ 	.byte	0x04, 0x12
        /*016a*/ 	.short	(.L_70 - .L_69)
	.align		4
.L_69:
        /*016c*/ 	.word	index@(_Z19update_layer_paramsiiifPfS_S_S_)
        /*0170*/ 	.word	0x00000000
.L_70:


//--------------------- .nv.compat                --------------------------
	.section	.nv.compat,"",@"SHT_CUDA_COMPAT_INFO"
	.align	4
        /*0000*/ 	.byte	0x02, 0x09, 0x00, 0x00, 0x02, 0x02, 0x01, 0x00, 0x02, 0x05, 0x05, 0x00, 0x03, 0x07, 0x01, 0x01
        /*0010*/ 	.byte	0x02, 0x03, 0x00, 0x00, 0x02, 0x06, 0x01, 0x00, 0x04, 0x0b, 0x08, 0x00, 0x01, 0x00, 0x00, 0x00
        /*0020*/ 	.byte	0x00, 0x00, 0x00, 0x00


//--------------------- .nv.info._Z23cross_entropy_backwardsiiPfS_S_ --------------------------
	.section	.nv.info._Z23cross_entropy_backwardsiiPfS_S_,"",@"SHT_CUDA_INFO"
	.sectionflags	@""
	.align	4


	//----- nvinfo : EIATTR_CUDA_API_VERSION
	.align		4
        /*0000*/ 	.byte	0x04, 0x37
        /*0002*/ 	.short	(.L_72 - .L_71)
.L_71:
        /*0004*/ 	.word	0x00000082


	//----- nvinfo : EIATTR_KPARAM_INFO
	.align		4
.L_72:
        /*0008*/ 	.byte	0x04, 0x17
        /*000a*/ 	.short	(.L_74 - .L_73)
.L_73:
        /*000c*/ 	.word	0x00000000
        /*0010*/ 	.short	0x0004
        /*0012*/ 	.short	0x0018
        /*0014*/ 	.byte	0x00, 0xf5, 0x21, 0x00


	//----- nvinfo : EIATTR_KPARAM_INFO
	.align		4
.L_74:
        /*0018*/ 	.byte	0x04, 0x17
        /*001a*/ 	.short	(.L_76 - .L_75)
.L_75:
        /*001c*/ 	.word	0x00000000
        /*0020*/ 	.short	0x0003
        /*0022*/ 	.short	0x0010
        /*0024*/ 	.byte	0x00, 0xf5, 0x21, 0x00


	//----- nvinfo : EIATTR_KPARAM_INFO
	.align		4
.L_76:
        /*0028*/ 	.byte	0x04, 0x17
        /*002a*/ 	.short	(.L_78 - .L_77)
.L_77:
        /*002c*/ 	.word	0x00000000
        /*0030*/ 	.short	0x0002
        /*0032*/ 	.short	0x0008
        /*0034*/ 	.byte	0x00, 0xf5, 0x21, 0x00


	//----- nvinfo : EIATTR_KPARAM_INFO
	.align		4
.L_78:
        /*0038*/ 	.byte	0x04, 0x17
        /*003a*/ 	.short	(.L_80 - .L_79)
.L_79:
        /*003c*/ 	.word	0x00000000
        /*0040*/ 	.short	0x0001
        /*0042*/ 	.short	0x0004
        /*0044*/ 	.byte	0x00, 0xf0, 0x11, 0x00


	//----- nvinfo : EIATTR_KPARAM_INFO
	.align		4
.L_80:
        /*0048*/ 	.byte	0x04, 0x17
        /*004a*/ 	.short	(.L_82 - .L_81)
.L_81:
        /*004c*/ 	.word	0x00000000
        /*0050*/ 	.short	0x0000
        /*0052*/ 	.short	0x0000
        /*0054*/ 	.byte	0x00, 0xf0, 0x11, 0x00


	//----- nvinfo : EIATTR_SPARSE_MMA_MASK
	.align		4
.L_82:
        /*0058*/ 	.byte	0x03, 0x50
        /*005a*/ 	.short	0x0000


	//----- nvinfo : EIATTR_MAXREG_COUNT
	.align		4
        /*005c*/ 	.byte	0x03, 0x1b
        /*005e*/ 	.short	0x00ff


	//----- nvinfo : EIATTR_MERCURY_ISA_VERSION
	.align		4
        /*0060*/ 	.byte	0x03, 0x5f
        /*0062*/ 	.short	0x0101


	//----- nvinfo : EIATTR_VRC_CTA_INIT_COUNT
	.align		4
        /*0064*/ 	.byte	0x02, 0x4a
	.zero		1
	.zero		1


	//----- nvinfo : EIATTR_EXIT_INSTR_OFFSETS
	.align		4
        /*0068*/ 	.byte	0x04, 0x1c
        /*006a*/ 	.short	(.L_84 - .L_83)


	//   ....[0]....
.L_83:
        /*006c*/ 	.word	0x000000c0


	//   ....[1]....
        /*0070*/ 	.word	0x00000190


	//----- nvinfo : EIATTR_CBANK_PARAM_SIZE
	.align		4
.L_84:
        /*0074*/ 	.byte	0x03, 0x19
        /*0076*/ 	.short	0x0020


	//----- nvinfo : EIATTR_PARAM_CBANK
	.align		4
        /*0078*/ 	.byte	0x04, 0x0a
        /*007a*/ 	.short	(.L_86 - .L_85)
	.align		4
.L_85:
        /*007c*/ 	.word	index@(.nv.constant0._Z23cross_entropy_backwardsiiPfS_S_)
        /*0080*/ 	.short	0x0380
        /*0082*/ 	.short	0x0020


	//----- nvinfo : EIATTR_SW_WAR
	.align		4
.L_86:
        /*0084*/ 	.byte	0x04, 0x36
        /*0086*/ 	.short	(.L_88 - .L_87)
.L_87:
        /*0088*/ 	.word	0x00000008
.L_88:


//--------------------- .nv.info._Z13cross_entropyiiPfS_S_ --------------------------
	.section	.nv.info._Z13cross_entropyiiPfS_S_,"",@"SHT_CUDA_INFO"
	.sectionflags	@""
	.align	4


	//----- nvinfo : EIATTR_CUDA_API_VERSION
	.align		4
        /*0000*/ 	.byte	0x04, 0x37
        /*0002*/ 	.short	(.L_90 - .L_89)
.L_89:
        /*0004*/ 	.word	0x00000082


	//----- nvinfo : EIATTR_KPARAM_INFO
	.align		4
.L_90:
        /*0008*/ 	.byte	0x04, 0x17
        /*000a*/ 	.short	(.L_92 - .L_91)
.L_91:
        /*000c*/ 	.word	0x00000000
        /*0010*/ 	.short	0x0004
        /*0012*/ 	.short	0x0018
        /*0014*/ 	.byte	0x00, 0xf5, 0x21, 0x00


	//----- nvinfo : EIATTR_KPARAM_INFO
	.align		4
.L_92:
        /*0018*/ 	.byte	0x04, 0x17
        /*001a*/ 	.short	(.L_94 - .L_93)
.L_93:
        /*001c*/ 	.word	0x00000000
        /*0020*/ 	.short	0x0003
        /*0022*/ 	.short	0x0010
        /*0024*/ 	.byte	0x00, 0xf5, 0x21, 0x00


	//----- nvinfo : EIATTR_KPARAM_INFO
	.align		4
.L_94:
        /*0028*/ 	.byte	0x04, 0x17
        /*002a*/ 	.short	(.L_96 - .L_95)
.L_95:
        /*002c*/ 	.word	0x00000000
        /*0030*/ 	.short	0x0002
        /*0032*/ 	.short	0x0008
        /*0034*/ 	.byte	0x00, 0xf5, 0x21, 0x00


	//----- nvinfo : EIATTR_KPARAM_INFO
	.align		4
.L_96:
        /*0038*/ 	.byte	0x04, 0x17
        /*003a*/ 	.short	(.L_98 - .L_97)
.L_97:
        /*003c*/ 	.word	0x00000000
        /*0040*/ 	.short	0x0001
        /*0042*/ 	.short	0x0004
        /*0044*/ 	.byte	0x00, 0xf0, 0x11, 0x00


	//----- nvinfo : EIATTR_KPARAM_INFO
	.align		4
.L_98:
        /*0048*/ 	.byte	0x04, 0x17
        /*004a*/ 	.short	(.L_100 - .L_99)
.L_99:
        /*004c*/ 	.word	0x00000000
        /*0050*/ 	.short	0x0000
        /*0052*/ 	.short	0x0000
        /*0054*/ 	.byte	0x00, 0xf0, 0x11, 0x00


	//----- nvinfo : EIATTR_SPARSE_MMA_MASK
	.align		4
.L_100:
        /*0058*/ 	.byte	0x03, 0x50
        /*005a*/ 	.short	0x0000


	//----- nvinfo : EIATTR_MAXREG_COUNT
	.align		4
        /*005c*/ 	.byte	0x03, 0x1b
        /*005e*/ 	.short	0x00ff


	//----- nvinfo : EIATTR_MERCURY_ISA_VERSION
	.align		4
        /*0060*/ 	.byte	0x03, 0x5f
        /*0062*/ 	.short	0x0101


	//----- nvinfo : EIATTR_VRC_CTA_INIT_COUNT
	.align		4
        /*0064*/ 	.byte	0x02, 0x4a
	.zero		1
	.zero		1


	//----- nvinfo : EIATTR_EXIT_INSTR_OFFSETS
	.align		4
        /*0068*/ 	.byte	0x04, 0x1c
        /*006a*/ 	.short	(.L_102 - .L_101)


	//   ....[0]....
.L_101:
        /*006c*/ 	.word	0x00000070


	//   ....[1]....
        /*0070*/ 	.word	0x000015a0


	//----- nvinfo : EIATTR_CRS_STACK_SIZE
	.align		4
.L_102:
        /*0074*/ 	.byte	0x04, 0x1e
        /*0076*/ 	.short	(.L_104 - .L_103)
.L_103:
        /*0078*/ 	.word	0x00000000


	//----- nvinfo : EIATTR_CBANK_PARAM_SIZE
	.align		4
.L_104:
        /*007c*/ 	.byte	0x03, 0x19
        /*007e*/ 	.short	0x0020


	//----- nvinfo : EIATTR_PARAM_CBANK
	.align		4
        /*0080*/ 	.byte	0x04, 0x0a
        /*0082*/ 	.short	(.L_106 - .L_105)
	.align		4
.L_105:
        /*0084*/ 	.word	index@(.nv.constant0._Z13cross_entropyiiPfS_S_)
        /*0088*/ 	.short	0x0380
        /*008a*/ 	.short	0x0020


	//----- nvinfo : EIATTR_SW_WAR
	.align		4
.L_106:
        /*008c*/ 	.byte	0x04, 0x36
        /*008e*/ 	.short	(.L_108 - .L_107)
.L_107:
        /*0090*/ 	.word	0x00000008
.L_108:


//--------------------- .nv.info._Z19init_kaiming_normaliiPf --------------------------
	.section	.nv.info._Z19init_kaiming_normaliiPf,"",@"SHT_CUDA_INFO"
	.sectionflags	@""
	.align	4


	//----- nvinfo : EIATTR_CUDA_API_VERSION
	.align		4
        /*0000*/ 	.byte	0x04, 0x37
        /*0002*/ 	.short	(.L_110 - .L_109)
.L_109:
        /*0004*/ 	.word	0x00000082


	//----- nvinfo : EIATTR_KPARAM_INFO
	.align		4
.L_110:
        /*0008*/ 	.byte	0x04, 0x17
        /*000a*/ 	.short	(.L_112 - .L_111)
.L_111:
        /*000c*/ 	.word	0x00000000
        /*0010*/ 	.short	0x0002
        /*0012*/ 	.short	0x0008
        /*0014*/ 	.byte	0x00, 0xf5, 0x21, 0x00


	//----- nvinfo : EIATTR_KPARAM_INFO
	.align		4
.L_112:
        /*0018*/ 	.byte	0x04, 0x17
        /*001a*/ 	.short	(.L_114 - .L_113)
.L_113:
        /*001c*/ 	.word	0x00000000
        /*0020*/ 	.short	0x0001
        /*0022*/ 	.short	0x0004
        /*0024*/ 	.byte	0x00, 0xf0, 0x11, 0x00


	//----- nvinfo : EIATTR_KPARAM_INFO
	.align		4
.L_114:
        /*0028*/ 	.byte	0x04, 0x17
        /*002a*/ 	.short	(.L_116 - .L_115)
.L_115:
        /*002c*/ 	.word	0x00000000
        /*0030*/ 	.short	0x0000
        /*0032*/ 	.short	0x0000
        /*0034*/ 	.byte	0x00, 0xf0, 0x11, 0x00


	//----- nvinfo : EIATTR_SPARSE_MMA_MASK
	.align		4
.L_116:
        /*0038*/ 	.byte	0x03, 0x50
        /*003a*/ 	.short	0x0000


	//----- nvinfo : EIATTR_MAXREG_COUNT
	.align		4
        /*003c*/ 	.byte	0x03, 0x1b
        /*003e*/ 	.short	0x00ff


	//----- nvinfo : EIATTR_MERCURY_ISA_VERSION
	.align		4
        /*0040*/ 	.byte	0x03, 0x5f
        /*0042*/ 	.short	0x0101


	//----- nvinfo : EIATTR_VRC_CTA_INIT_COUNT
	.align		4
        /*0044*/ 	.byte	0x02, 0x4a
	.zero		1
	.zero		1


	//----- nvinfo : EIATTR_EXIT_INSTR_OFFSETS
	.align		4
        /*0048*/ 	.byte	0x04, 0x1c
        /*004a*/ 	.short	(.L_118 - .L_117)


	//   ....[0]....
.L_117:
        /*004c*/ 	.word	0x000000d0


	//   ....[1]....
        /*0050*/ 	.word	0x00002d70


	//----- nvinfo : EIATTR_CRS_STACK_SIZE
	.align		4
.L_118:
        /*0054*/ 	.byte	0x04, 0x1e
        /*0056*/ 	.short	(.L_120 - .L_119)
.L_119:
        /*0058*/ 	.word	0x00000000


	//----- nvinfo : EIATTR_CBANK_PARAM_SIZE
	.align		4
.L_120:
        /*005c*/ 	.byte	0x03, 0x19
        /*005e*/ 	.short	0x0010


	//----- nvinfo : EIATTR_PARAM_CBANK
	.align		4
        /*0060*/ 	.byte	0x04, 0x0a
        /*0062*/ 	.short	(.L_122 - .L_121)
	.align		4
.L_121:
        /*0064*/ 	.word	index@(.nv.constant0._Z19init_kaiming_normaliiPf)
        /*0068*/ 	.short	0x0380
        /*006a*/ 	.short	0x0010


	//----- nvinfo : EIATTR_SW_WAR
	.align		4
.L_122:
        /*006c*/ 	.byte	0x04, 0x36
        /*006e*/ 	.short	(.L_124 - .L_123)
.L_123:
        /*0070*/ 	.word	0x00000008
.L_124:


//--------------------- .nv.info._Z7softmaxiiPfS_ --------------------------
	.section	.nv.info._Z7softmaxiiPfS_,"",@"SHT_CUDA_INFO"
	.sectionflags	@""
	.align	4


	//----- nvinfo : EIATTR_CUDA_API_VERSION
	.align		4
        /*0000*/ 	.byte	0x04, 0x37
        /*0002*/ 	.short	(.L_126 - .L_125)
.L_125:
        /*0004*/ 	.word	0x00000082


	//----- nvinfo : EIATTR_KPARAM_INFO
	.align		4
.L_126:
        /*0008*/ 	.byte	0x04, 0x17
        /*000a*/ 	.short	(.L_128 - .L_127)
.L_127:
        /*000c*/ 	.word	0x00000000
        /*0010*/ 	.short	0x0003
        /*0012*/ 	.short	0x0010
        /*0014*/ 	.byte	0x00, 0xf5, 0x21, 0x00


	//----- nvinfo : EIATTR_KPARAM_INFO
	.align		4
.L_128:
        /*0018*/ 	.byte	0x04, 0x17
        /*001a*/ 	.short	(.L_130 - .L_129)
.L_129:
        /*001c*/ 	.word	0x00000000
        /*0020*/ 	.short	0x0002
        /*0022*/ 	.short	0x0008
        /*0024*/ 	.byte	0x00, 0xf5, 0x21, 0x00


	//----- nvinfo : EIATTR_KPARAM_INFO
	.align		4
.L_130:
        /*0028*/ 	.byte	0x04, 0x17
        /*002a*/ 	.short	(.L_132 - .L_131)
.L_131:
        /*002c*/ 	.word	0x00000000
        /*0030*/ 	.short	0x0001
        /*0032*/ 	.short	0x0004
        /*0034*/ 	.byte	0x00, 0xf0, 0x11, 0x00


	//----- nvinfo : EIATTR_KPARAM_INFO
	.align		4
.L_132:
        /*0038*/ 	.byte	0x04, 0x17
        /*003a*/ 	.short	(.L_134 - .L_133)
.L_133:
        /*003c*/ 	.word	0x00000000
        /*0040*/ 	.short	0x0000
        /*0042*/ 	.short	0x0000
        /*0044*/ 	.byte	0x00, 0xf0, 0x11, 0x00


	//----- nvinfo : EIATTR_SPARSE_MMA_MASK
	.align		4
.L_134:
        /*0048*/ 	.byte	0x03, 0x50
        /*004a*/ 	.short	0x0000


	//----- nvinfo : EIATTR_MAXREG_COUNT
	.align		4
        /*004c*/ 	.byte	0x03, 0x1b
        /*004e*/ 	.short	0x00ff


	//----- nvinfo : EIATTR_MERCURY_ISA_VERSION
	.align		4
        /*0050*/ 	.byte	0x03, 0x5f
        /*0052*/ 	.short	0x0101


	//----- nvinfo : EIATTR_VRC_CTA_INIT_COUNT
	.align		4
        /*0054*/ 	.byte	0x02, 0x4a
	.zero		1
	.zero		1


	//----- nvinfo : EIATTR_EXIT_INSTR_OFFSETS
	.align		4
        /*0058*/ 	.byte	0x04, 0x1c
        /*005a*/ 	.short	(.L_136 - .L_135)


	//   ....[0]....
.L_135:
        /*005c*/ 	.word	0x000000c0


	//   ....[1]....
        /*0060*/ 	.word	0x00001980


	//----- nvinfo : EIATTR_CRS_STACK_SIZE
	.align		4
.L_136:
        /*0064*/ 	.byte	0x04, 0x1e
        /*0066*/ 	.short	(.L_138 - .L_137)
.L_137:
        /*0068*/ 	.word	0x00000000


	//----- nvinfo : EIATTR_CBANK_PARAM_SIZE
	.align		4
.L_138:
        /*006c*/ 	.byte	0x03, 0x19
        /*006e*/ 	.short	0x0018


	//----- nvinfo : EIATTR_PARAM_CBANK
	.align		4
        /*0070*/ 	.byte	0x04, 0x0a
        /*0072*/ 	.short	(.L_140 - .L_139)
	.align		4
.L_139:
        /*0074*/ 	.word	index@(.nv.constant0._Z7softmaxiiPfS_)
        /*0078*/ 	.short	0x0380
        /*007a*/ 	.short	0x0018


	//----- nvinfo : EIATTR_SW_WAR
	.align		4
.L_140:
        /*007c*/ 	.byte	0x04, 0x36
        /*007e*/ 	.short	(.L_142 - .L_141)
.L_141:
        /*0080*/ 	.word	0x00000008
.L_142:


//--------------------- .nv.info._Z14relu_backwardsiiPfS_S_ --------------------------
	.section	.nv.info._Z14relu_backwardsiiPfS_S_,"",@"SHT_CUDA_INFO"
	.sectionflags	@""
	.align	4


	//----- nvinfo : EIATTR_CUDA_API_VERSION
	.align		4
        /*0000*/ 	.byte	0x04, 0x37
        /*0002*/ 	.short	(.L_144 - .L_143)
.L_143:
        /*0004*/ 	.word	0x00000082


	//----- nvinfo : EIATTR_KPARAM_INFO
	.align		4
.L_144:
        /*0008*/ 	.byte	0x04, 0x17
        /*000a*/ 	.short	(.L_146 - .L_145)
.L_145:
        /*000c*/ 	.word	0x00000000
        /*0010*/ 	.short	0x0004
        /*0012*/ 	.short	0x0018
        /*0014*/ 	.byte	0x00, 0xf5, 0x21, 0x00


	//----- nvinfo : EIATTR_KPARAM_INFO
	.align		4
.L_146:
        /*0018*/ 	.byte	0x04, 0x17
        /*001a*/ 	.short	(.L_148 - .L_147)
.L_147:
        /*001c*/ 	.word	0x00000000
        /*0020*/ 	.short	0x0003
        /*0022*/ 	.short	0x0010
        /*0024*/ 	.byte	0x00, 0xf5, 0x21, 0x00


	//----- nvinfo : EIATTR_KPARAM_INFO
	.align		4
.L_148:
        /*0028*/ 	.byte	0x04, 0x17
        /*002a*/ 	.short	(.L_150 - .L_149)
.L_149:
        /*002c*/ 	.word	0x00000000
        /*0030*/ 	.short	0x0002
        /*0032*/ 	.short	0x0008
        /*0034*/ 	.byte	0x00, 0xf5, 0x21, 0x00


	//----- nvinfo : EIATTR_KPARAM_INFO
	.align		4
.L_150:
        /*0038*/ 	.byte	0x04, 0x17
        /*003a*/ 	.short	(.L_152 - .L_151)
.L_151:
        /*003c*/ 	.word	0x00000000
        /*0040*/ 	.short	0x0001
        /*0042*/ 	.short	0x0004
        /*0044*/ 	.byte	0x00, 0xf0, 0x11, 0x00


	//----- nvinfo : EIATTR_KPARAM_INFO
	.align		4
.L_152:
        /*0048*/ 	.byte	0x04, 0x17
        /*004a*/ 	.short	(.L_154 - .L_153)
.L_153:
        /*004c*/ 	.word	0x00000000
        /*0050*/ 	.short	0x0000
        /*0052*/ 	.short	0x0000
        /*0054*/ 	.byte	0x00, 0xf0, 0x11, 0x00


	//----- nvinfo : EIATTR_SPARSE_MMA_MASK
	.align		4
.L_154:
        /*0058*/ 	.byte	0x03, 0x50
        /*005a*/ 	.short	0x0000


	//----- nvinfo : EIATTR_MAXREG_COUNT
	.align		4
        /*005c*/ 	.byte	0x03, 0x1b
        /*005e*/ 	.short	0x00ff


	//----- nvinfo : EIATTR_MERCURY_ISA_VERSION
	.align		4
        /*0060*/ 	.byte	0x03, 0x5f
        /*0062*/ 	.short	0x0101


	//----- nvinfo : EIATTR_VRC_CTA_INIT_COUNT
	.align		4
        /*0064*/ 	.byte	0x02, 0x4a
	.zero		1
	.zero		1


	//----- nvinfo : EIATTR_EXIT_INSTR_OFFSETS
	.align		4
        /*0068*/ 	.byte	0x04, 0x1c
        /*006a*/ 	.short	(.L_156 - .L_155)


	//   ....[0]....
.L_155:
        /*006c*/ 	.word	0x000000c0


	//   ....[1]....
        /*0070*/ 	.word	0x000001d0


	//----- nvinfo : EIATTR_CRS_STACK_SIZE
	.align		4
.L_156:
        /*0074*/ 	.byte	0x04, 0x1e
        /*0076*/ 	.short	(.L_158 - .L_157)
.L_157:
        /*0078*/ 	.word	0x00000000


	//----- nvinfo : EIATTR_CBANK_PARAM_SIZE
	.align		4
.L_158:
        /*007c*/ 	.byte	0x03, 0x19
        /*007e*/ 	.short	0x0020


	//----- nvinfo : EIATTR_PARAM_CBANK
	.align		4
        /*0080*/ 	.byte	0x04, 0x0a
        /*0082*/ 	.short	(.L_160 - .L_159)
	.align		4
.L_159:
        /*0084*/ 	.word	index@(.nv.constant0._Z14relu_backwardsiiPfS_S_)
        /*0088*/ 	.short	0x0380
        /*008a*/ 	.short	0x0020


	//----- nvinfo : EIATTR_SW_WAR
	.align		4
.L_160:
        /*008c*/ 	.byte	0x04, 0x36
        /*008e*/ 	.short	(.L_162 - .L_161)
.L_161:
        /*0090*/ 	.word	0x00000008
.L_162:


//--------------------- .nv.info._Z12relu_forwardiiPfS_ --------------------------
	.section	.nv.info._Z12relu_forwardiiPfS_,"",@"SHT_CUDA_INFO"
	.sectionflags	@""
	.align	4


	//----- nvinfo : EIATTR_CUDA_API_VERSION
	.align		4
        /*0000*/ 	.byte	0x04, 0x37
        /*0002*/ 	.short	(.L_164 - .L_163)
.L_163:
        /*0004*/ 	.word	0x00000082


	//----- nvinfo : EIATTR_KPARAM_INFO
	.align		4
.L_164:
        /*0008*/ 	.byte	0x04, 0x17
        /*000a*/ 	.short	(.L_166 - .L_165)
.L_165:
        /*000c*/ 	.word	0x00000000
        /*0010*/ 	.short	0x0003
        /*0012*/ 	.short	0x0010
        /*0014*/ 	.byte	0x00, 0xf5, 0x21, 0x00


	//----- nvinfo : EIATTR_KPARAM_INFO
	.align		4
.L_166:
        /*0018*/ 	.byte	0x04, 0x17
        /*001a*/ 	.short	(.L_168 - .L_167)
.L_167:
        /*001c*/ 	.word	0x00000000
        /*0020*/ 	.short	0x0002
        /*0022*/ 	.short	0x0008
        /*0024*/ 	.byte	0x00, 0xf5, 0x21, 0x00


	//----- nvinfo : EIATTR_KPARAM_INFO
	.align		4
.L_168:
        /*0028*/ 	.byte	0x04, 0x17
        /*002a*/ 	.short	(.L_170 - .L_169)
.L_169:
        /*002c*/ 	.word	0x00000000
        /*0030*/ 	.short	0x0001
        /*0032*/ 	.short	0x0004
        /*0034*/ 	.byte	0x00, 0xf0, 0x11, 0x00


	//----- nvinfo : EIATTR_KPARAM_INFO
	.align		4
.L_170:
        /*0038*/ 	.byte	0x04, 0x17
        /*003a*/ 	.short	(.L_172 - .L_171)
.L_171:
        /*003c*/ 	.word	0x00000000
        /*0040*/ 	.short	0x0000
        /*0042*/ 	.short	0x0000
        /*0044*/ 	.byte	0x00, 0xf0, 0x11, 0x00


	//----- nvinfo : EIATTR_SPARSE_MMA_MASK
	.align		4
.L_172:
        /*0048*/ 	.byte	0x03, 0x50
        /*004a*/ 	.short	0x0000


	//----- nvinfo : EIATTR_MAXREG_COUNT
	.align		4
        /*004c*/ 	.byte	0x03, 0x1b
        /*004e*/ 	.short	0x00ff


	//----- nvinfo : EIATTR_MERCURY_ISA_VERSION
	.align		4
        /*0050*/ 	.byte	0x03, 0x5f
        /*0052*/ 	.short	0x0101


	//----- nvinfo : EIATTR_VRC_CTA_INIT_COUNT
	.align		4
        /*0054*/ 	.byte	0x02, 0x4a
	.zero		1
	.zero		1


	//----- nvinfo : EIATTR_EXIT_INSTR_OFFSETS
	.align		4
        /*0058*/ 	.byte	0x04, 0x1c
        /*005a*/ 	.short	(.L_174 - .L_173)


	//   ....[0]....
.L_173:
        /*005c*/ 	.word	0x000000c0


	//   ....[1]....
        /*0060*/ 	.word	0x00000160


	//----- nvinfo : EIATTR_CBANK_PARAM_SIZE
	.align		4
.L_174:
        /*0064*/ 	.byte	0x03, 0x19
        /*0066*/ 	.short	0x0018


	//----- nvinfo : EIATTR_PARAM_CBANK
	.align		4
        /*0068*/ 	.byte	0x04, 0x0a
        /*006a*/ 	.short	(.L_176 - .L_175)
	.align		4
.L_175:
        /*006c*/ 	.word	index@(.nv.constant0._Z12relu_forwardiiPfS_)
        /*0070*/ 	.short	0x0380
        /*0072*/ 	.short	0x0018


	//----- nvinfo : EIATTR_SW_WAR
	.align		4
.L_176:
        /*0074*/ 	.byte	0x04, 0x36
        /*0076*/ 	.short	(.L_178 - .L_177)
.L_177:
        /*0078*/ 	.word	0x00000008
.L_178:


//--------------------- .nv.info._Z15linear_backwardiiiPfS_S_S_ --------------------------
	.section	.nv.info._Z15linear_backwardiiiPfS_S_S_,"",@"SHT_CUDA_INFO"
	.sectionflags	@""
	.align	4


	//----- nvinfo : EIATTR_CUDA_API_VERSION
	.align		4
        /*0000*/ 	.byte	0x04, 0x37
        /*0002*/ 	.short	(.L_180 - .L_179)
.L_179:
        /*0004*/ 	.word	0x00000082


	//----- nvinfo : EIATTR_KPARAM_INFO
	.align		4
.L_180:
        /*0008*/ 	.byte	0x04, 0x17
        /*000a*/ 	.short	(.L_182 - .L_181)
.L_181:
        /*000c*/ 	.word	0x00000000
        /*0010*/ 	.short	0x0006
        /*0012*/ 	.short	0x0028
        /*0014*/ 	.byte	0x00, 0xf5, 0x21, 0x00


	//----- nvinfo : EIATTR_KPARAM_INFO
	.align		4
.L_182:
        /*0018*/ 	.byte	0x04, 0x17
        /*001a*/ 	.short	(.L_184 - .L_183)
.L_183:
        /*001c*/ 	.word	0x00000000
        /*0020*/ 	.short	0x0005
        /*0022*/ 	.short	0x0020
        /*0024*/ 	.byte	0x00, 0xf5, 0x21, 0x00


	//----- nvinfo : EIATTR_KPARAM_INFO
	.align		4
.L_184:
        /*0028*/ 	.byte	0x04, 0x17
        /*002a*/ 	.short	(.L_186 - .L_185)
.L_185:
        /*002c*/ 	.word	0x00000000
        /*0030*/ 	.short	0x0004
        /*0032*/ 	.short	0x0018
        /*0034*/ 	.byte	0x00, 0xf5, 0x21, 0x00


	//----- nvinfo : EIATTR_KPARAM_INFO
	.align		4
.L_186:
        /*0038*/ 	.byte	0x04, 0x17
        /*003a*/ 	.short	(.L_188 - .L_187)
.L_187:
        /*003c*/ 	.word	0x00000000
        /*0040*/ 	.short	0x0003
        /*0042*/ 	.short	0x0010
        /*0044*/ 	.byte	0x00, 0xf5, 0x21, 0x00


	//----- nvinfo : EIATTR_KPARAM_INFO
	.align		4
.L_188:
        /*0048*/ 	.byte	0x04, 0x17
        /*004a*/ 	.short	(.L_190 - .L_189)
.L_189:
        /*004c*/ 	.word	0x00000000
        /*0050*/ 	.short	0x0002
        /*0052*/ 	.short	0x0008
        /*0054*/ 	.byte	0x00, 0xf0, 0x11, 0x00


	//----- nvinfo : EIATTR_KPARAM_INFO
	.align		4
.L_190:
        /*0058*/ 	.byte	0x04, 0x17
        /*005a*/ 	.short	(.L_192 - .L_191)
.L_191:
        /*005c*/ 	.word	0x00000000
        /*0060*/ 	.short	0x0001
        /*0062*/ 	.short	0x0004
        /*0064*/ 	.byte	0x00, 0xf0, 0x11, 0x00


	//----- nvinfo : EIATTR_KPARAM_INFO
	.align		4
.L_192:
        /*0068*/ 	.byte	0x04, 0x17
        /*006a*/ 	.short	(.L_194 - .L_193)
.L_193:
        /*006c*/ 	.word	0x00000000
        /*0070*/ 	.short	0x0000
        /*0072*/ 	.short	0x0000
        /*0074*/ 	.byte	0x00, 0xf0, 0x11, 0x00


	//----- nvinfo : EIATTR_SPARSE_MMA_MASK
	.align		4
.L_194:
        /*0078*/ 	.byte	0x03, 0x50
        /*007a*/ 	.short	0x0000


	//----- nvinfo : EIATTR_MAXREG_COUNT
	.align		4
        /*007c*/ 	.byte	0x03, 0x1b
        /*007e*/ 	.short	0x00ff


	//----- nvinfo : EIATTR_MERCURY_ISA_VERSION
	.align		4
        /*0080*/ 	.byte	0x03, 0x5f
        /*0082*/ 	.short	0x0101


	//----- nvinfo : EIATTR_VRC_CTA_INIT_COUNT
	.align		4
        /*0084*/ 	.byte	0x02, 0x4a
	.zero		1
	.zero		1


	//----- nvinfo : EIATTR_EXIT_INSTR_OFFSETS
	.align		4
        /*0088*/ 	.byte	0x04, 0x1c
        /*008a*/ 	.short	(.L_196 - .L_195)


	//   ....[0]....
.L_195:
        /*008c*/ 	.word	0x000000e0


	//   ....[1]....
        /*0090*/ 	.word	0x00000a90


	//----- nvinfo : EIATTR_CBANK_PARAM_SIZE
	.align		4
.L_196:
        /*0094*/ 	.byte	0x03, 0x19
        /*0096*/ 	.short	0x0030


	//----- nvinfo : EIATTR_PARAM_CBANK
	.align		4
        /*0098*/ 	.byte	0x04, 0x0a
        /*009a*/ 	.short	(.L_198 - .L_197)
	.align		4
.L_197:
        /*009c*/ 	.word	index@(.nv.constant0._Z15linear_backwardiiiPfS_S_S_)
        /*00a0*/ 	.short	0x0380
        /*00a2*/ 	.short	0x0030


	//----- nvinfo : EIATTR_SW_WAR
	.align		4
.L_198:
        /*00a4*/ 	.byte	0x04, 0x36
        /*00a6*/ 	.short	(.L_200 - .L_199)
.L_199:
        /*00a8*/ 	.word	0x00000008
.L_200:


//--------------------- .nv.info._Z14linear_forwardiiiPfS_S_S_ --------------------------
	.section	.nv.info._Z14linear_forwardiiiPfS_S_S_,"",@"SHT_CUDA_INFO"
	.sectionflags	@""
	.align	4


	//----- nvinfo : EIATTR_CUDA_API_VERSION
	.align		4
        /*0000*/ 	.byte	0x04, 0x37
        /*0002*/ 	.short	(.L_202 - .L_201)
.L_201:
        /*0004*/ 	.word	0x00000082


	//----- nvinfo : EIATTR_KPARAM_INFO
	.align		4
.L_202:
        /*0008*/ 	.byte	0x04, 0x17
        /*000a*/ 	.short	(.L_204 - .L_203)
.L_203:
        /*000c*/ 	.word	0x00000000
        /*0010*/ 	.short	0x0006
        /*0012*/ 	.short	0x0028
        /*0014*/ 	.byte	0x00, 0xf5, 0x21, 0x00


	//----- nvinfo : EIATTR_KPARAM_INFO
	.align		4
.L_204:
        /*0018*/ 	.byte	0x04, 0x17
        /*001a*/ 	.short	(.L_206 - .L_205)
.L_205:
        /*001c*/ 	.word	0x00000000
        /*0020*/ 	.short	0x0005
        /*0022*/ 	.short	0x0020
        /*0024*/ 	.byte	0x00, 0xf5, 0x21, 0x00


	//----- nvinfo : EIATTR_KPARAM_INFO
	.align		4
.L_206:
        /*0028*/ 	.byte	0x04, 0x17
        /*002a*/ 	.short	(.L_208 - .L_207)
.L_207:
        /*002c*/ 	.word	0x00000000
        /*0030*/ 	.short	0x0004
        /*0032*/ 	.short	0x0018
        /*0034*/ 	.byte	0x00, 0xf5, 0x21, 0x00


	//----- nvinfo : EIATTR_KPARAM_INFO
	.align		4
.L_208:
        /*0038*/ 	.byte	0x04, 0x17
        /*003a*/ 	.short	(.L_210 - .L_209)
.L_209:
        /*003c*/ 	.word	0x00000000
        /*0040*/ 	.short	0x0003
        /*0042*/ 	.short	0x0010
        /*0044*/ 	.byte	0x00, 0xf5, 0x21, 0x00


	//----- nvinfo : EIATTR_KPARAM_INFO
	.align		4
.L_210:
        /*0048*/ 	.byte	0x04, 0x17
        /*004a*/ 	.short	(.L_212 - .L_211)
.L_211:
        /*004c*/ 	.word	0x00000000
        /*0050*/ 	.short	0x0002
        /*0052*/ 	.short	0x0008
        /*0054*/ 	.byte	0x00, 0xf0, 0x11, 0x00


	//----- nvinfo : EIATTR_KPARAM_INFO
	.align		4
.L_212:
        /*0058*/ 	.byte	0x04, 0x17
        /*005a*/ 	.short	(.L_214 - .L_213)
.L_213:
        /*005c*/ 	.word	0x00000000
        /*0060*/ 	.short	0x0001
        /*0062*/ 	.short	0x0004
        /*0064*/ 	.byte	0x00, 0xf0, 0x11, 0x00


	//----- nvinfo : EIATTR_KPARAM_INFO
	.align		4
.L_214:
        /*0068*/ 	.byte	0x04, 0x17
        /*006a*/ 	.short	(.L_216 - .L_215)
.L_215:
        /*006c*/ 	.word	0x00000000
        /*0070*/ 	.short	0x0000
        /*0072*/ 	.short	0x0000
        /*0074*/ 	.byte	0x00, 0xf0, 0x11, 0x00


	//----- nvinfo : EIATTR_SPARSE_MMA_MASK
	.align		4
.L_216:
        /*0078*/ 	.byte	0x03, 0x50
        /*007a*/ 	.short	0x0000


	//----- nvinfo : EIATTR_MAXREG_COUNT
	.align		4
        /*007c*/ 	.byte	0x03, 0x1b
        /*007e*/ 	.short	0x00ff


	//----- nvinfo : EIATTR_MERCURY_ISA_VERSION
	.align		4
        /*0080*/ 	.byte	0x03, 0x5f
        /*0082*/ 	.short	0x0101


	//----- nvinfo : EIATTR_VRC_CTA_INIT_COUNT
	.align		4
        /*0084*/ 	.byte	0x02, 0x4a
	.zero		1
	.zero		1


	//----- nvinfo : EIATTR_EXIT_INSTR_OFFSETS
	.align		4
        /*0088*/ 	.byte	0x04, 0x1c
        /*008a*/ 	.short	(.L_218 - .L_217)


	//   ....[0]....
.L_217:
        /*008c*/ 	.word	0x000000e0


	//   ....[1]....
        /*0090*/ 	.word	0x00000190


	//   ....[2]....
        /*0094*/ 	.word	0x000006f0


	//   ....[3]....
        /*0098*/ 	.word	0x00000970


	//   ....[4]....
        /*009c*/ 	.word	0x00000af0


	//   ....[5]....
        /*00a0*/ 	.word	0x00000ba0


	//----- nvinfo : EIATTR_CBANK_PARAM_SIZE
	.align		4
.L_218:
        /*00a4*/ 	.byte	0x03, 0x19
        /*00a6*/ 	.short	0x0030


	//----- nvinfo : EIATTR_PARAM_CBANK
	.align		4
        /*00a8*/ 	.byte	0x04, 0x0a
        /*00aa*/ 	.short	(.L_220 - .L_219)
	.align		4
.L_219:
        /*00ac*/ 	.word	index@(.nv.constant0._Z14linear_forwardiiiPfS_S_S_)
        /*00b0*/ 	.short	0x0380
        /*00b2*/ 	.short	0x0030


	//----- nvinfo : EIATTR_SW_WAR
	.align		4
.L_220:
        /*00b4*/ 	.byte	0x04, 0x36
        /*00b6*/ 	.short	(.L_222 - .L_221)
.L_221:
        /*00b8*/ 	.word	0x00000008
.L_222:


//--------------------- .nv.info._Z19update_layer_paramsiiifPfS_S_S_ --------------------------
	.section	.nv.info._Z19update_layer_paramsiiifPfS_S_S_,"",@"SHT_CUDA_INFO"
	.sectionflags	@""
	.align	4


	//----- nvinfo : EIATTR_CUDA_API_VERSION
	.align		4
        /*0000*/ 	.byte	0x04, 0x37
        /*0002*/ 	.short	(.L_224 - .L_223)
.L_223:
        /*0004*/ 	.word	0x00000082


	//----- nvinfo : EIATTR_KPARAM_INFO
	.align		4
.L_224:
        /*0008*/ 	.byte	0x04, 0x17
        /*000a*/ 	.short	(.L_226 - .L_225)
.L_225:
        /*000c*/ 	.word	0x00000000
        /*0010*/ 	.short	0x0007
        /*0012*/ 	.short	0x0028
        /*0014*/ 	.byte	0x00, 0xf5, 0x21, 0x00


	//----- nvinfo : EIATTR_KPARAM_INFO
	.align		4
.L_226:
        /*0018*/ 	.byte	0x04, 0x17
        /*001a*/ 	.short	(.L_228 - .L_227)
.L_227:
        /*001c*/ 	.word	0x00000000
        /*0020*/ 	.short	0x0006
        /*0022*/ 	.short	0x0020
        /*0024*/ 	.byte	0x00, 0xf5, 0x21, 0x00


	//----- nvinfo : EIATTR_KPARAM_INFO
	.align		4
.L_228:
        /*0028*/ 	.byte	0x04, 0x17
        /*002a*/ 	.short	(.L_230 - .L_229)
.L_229:
        /*002c*/ 	.word	0x00000000
        /*0030*/ 	.short	0x0005
        /*0032*/ 	.short	0x0018
        /*0034*/ 	.byte	0x00, 0xf5, 0x21, 0x00


	//----- nvinfo : EIATTR_KPARAM_INFO
	.align		4
.L_230:
        /*0038*/ 	.byte	0x04, 0x17
        /*003a*/ 	.short	(.L_232 - .L_231)
.L_231:
        /*003c*/ 	.word	0x00000000
        /*0040*/ 	.short	0x0004
        /*0042*/ 	.short	0x0010
        /*0044*/ 	.byte	0x00, 0xf5, 0x21, 0x00


	//----- nvinfo : EIATTR_KPARAM_INFO
	.align		4
.L_232:
        /*0048*/ 	.byte	0x04, 0x17
        /*004a*/ 	.short	(.L_234 - .L_233)
.L_233:
        /*004c*/ 	.word	0x00000000
        /*0050*/ 	.short	0x0003
        /*0052*/ 	.short	0x000c
        /*0054*/ 	.byte	0x00, 0xf0, 0x11, 0x00


	//----- nvinfo : EIATTR_KPARAM_INFO
	.align		4
.L_234:
        /*0058*/ 	.byte	0x04, 0x17
        /*005a*/ 	.short	(.L_236 - .L_235)
.L_235:
        /*005c*/ 	.word	0x00000000
        /*0060*/ 	.short	0x0002
        /*0062*/ 	.short	0x0008
        /*0064*/ 	.byte	0x00, 0xf0, 0x11, 0x00


	//----- nvinfo : EIATTR_KPARAM_INFO
	.align		4
.L_236:
        /*0068*/ 	.byte	0x04, 0x17
        /*006a*/ 	.short	(.L_238 - .L_237)
.L_237:
        /*006c*/ 	.word	0x00000000
        /*0070*/ 	.short	0x0001
        /*0072*/ 	.short	0x0004
        /*0074*/ 	.byte	0x00, 0xf0, 0x11, 0x00


	//----- nvinfo : EIATTR_KPARAM_INFO
	.align		4
.L_238:
        /*0078*/ 	.byte	0x04, 0x17
        /*007a*/ 	.short	(.L_240 - .L_239)
.L_239:
        /*007c*/ 	.word	0x00000000
        /*0080*/ 	.short	0x0000
        /*0082*/ 	.short	0x0000
        /*0084*/ 	.byte	0x00, 0xf0, 0x11, 0x00


	//----- nvinfo : EIATTR_SPARSE_MMA_MASK
	.align		4
.L_240:
        /*0088*/ 	.byte	0x03, 0x50
        /*008a*/ 	.short	0x0000


	//----- nvinfo : EIATTR_MAXREG_COUNT
	.align		4
        /*008c*/ 	.byte	0x03, 0x1b
        /*008e*/ 	.short	0x00ff


	//----- nvinfo : EIATTR_MERCURY_ISA_VERSION
	.align		4
        /*0090*/ 	.byte	0x03, 0x5f
        /*0092*/ 	.short	0x0101


	//----- nvinfo : EIATTR_VRC_CTA_INIT_COUNT
	.align		4
        /*0094*/ 	.byte	0x02, 0x4a
	.zero		1
	.zero		1


	//----- nvinfo : EIATTR_EXIT_INSTR_OFFSETS
	.align		4
        /*0098*/ 	.byte	0x04, 0x1c
        /*009a*/ 	.short	(.L_242 - .L_241)


	//   ....[0]....
.L_241:
        /*009c*/ 	.word	0x000000e0


	//   ....[1]....
        /*00a0*/ 	.word	0x00000eb0


	//----- nvinfo : EIATTR_CRS_STACK_SIZE
	.align		4
.L_242:
        /*00a4*/ 	.byte	0x04, 0x1e
        /*00a6*/ 	.short	(.L_244 - .L_243)
.L_243:
        /*00a8*/ 	.word	0x00000000


	//----- nvinfo : EIATTR_CBANK_PARAM_SIZE
	.align		4
.L_244:
        /*00ac*/ 	.byte	0x03, 0x19
        /*00ae*/ 	.short	0x0030


	//----- nvinfo : EIATTR_PARAM_CBANK
	.align		4
        /*00b0*/ 	.byte	0x04, 0x0a
        /*00b2*/ 	.short	(.L_246 - .L_245)
	.align		4
.L_245:
        /*00b4*/ 	.word	index@(.nv.constant0._Z19update_layer_paramsiiifPfS_S_S_)
        /*00b8*/ 	.short	0x0380
        /*00ba*/ 	.short	0x0030


	//----- nvinfo : EIATTR_SW_WAR
	.align		4
.L_246:
        /*00bc*/ 	.byte	0x04, 0x36
        /*00be*/ 	.short	(.L_248 - .L_247)
.L_247:
        /*00c0*/ 	.word	0x00000008
.L_248:


//--------------------- .nv.callgraph             --------------------------
	.section	.nv.callgraph,"",@"SHT_CUDA_CALLGRAPH"
	.align	4
	.sectionentsize	8
	.align		4
        /*0000*/ 	.word	0x00000000
	.align		4
        /*0004*/ 	.word	0xffffffff
	.align		4
        /*0008*/ 	.word	0x00000000
	.align		4
        /*000c*/ 	.word	0xfffffffe
	.align		4
        /*0010*/ 	.word	0x00000000
	.align		4
        /*0014*/ 	.word	0xfffffffd
	.align		4
        /*0018*/ 	.word	0x00000000
	.align		4
        /*001c*/ 	.word	0xfffffffc


//--------------------- .nv.constant4             --------------------------
	.section	.nv.constant4,"a",@progbits
	.align	8
	.align		8
.nv.constant4:
        /*0000*/ 	.dword	precalc_xorwow_matrix
	.align		8
        /*0008*/ 	.dword	precalc_xorwow_offset_matrix
	.align		8
        /*0010*/ 	.dword	mrg32k3aM1
	.align		8
        /*0018*/ 	.dword	mrg32k3aM2
	.align		8
        /*0020*/ 	.dword	mrg32k3aM1SubSeq
	.align		8
        /*0028*/ 	.dword	mrg32k3aM2SubSeq
	.align		8
        /*0030*/ 	.dword	mrg32k3aM1Seq
	.align		8
        /*0038*/ 	.dword	mrg32k3aM2Seq


//--------------------- .nv.constant3             --------------------------
	.section	.nv.constant3,"a",@progbits
	.align	8
.nv.constant3:
	.type		__cr_lgamma_table,@object
	.size		__cr_lgamma_table,(.L_8 - __cr_lgamma_table)
__cr_lgamma_table:
        /*0000*/ 	.byte	0x00, 0x00, 0x00, 0x00, 0x00, 0x00, 0x00, 0x00, 0x00, 0x00, 0x00, 0x00, 0x00, 0x00, 0x00, 0x00
        /*0010*/ 	.byte	0xef, 0x39, 0xfa, 0xfe, 0x42, 0x2e, 0xe6, 0x3f, 0x02, 0x20, 0x2a, 0xfa, 0x0b, 0xab, 0xfc, 0x3f
        /*0020*/ 	.byte	0xf9, 0x2c, 0x92, 0x7c, 0xa7, 0x6c, 0x09, 0x40, 0xc9, 0x79, 0x44, 0x3c, 0x64, 0x26, 0x13, 0x40
        /*0030*/ 	.byte	0xca, 0x01, 0xcf, 0x3a, 0x27, 0x51, 0x1a, 0x40, 0x30, 0xcc, 0x2d, 0xf3, 0xe1, 0x0c, 0x21, 0x40
        /*0040*/ 	.byte	0x0d, 0xb7, 0xfc, 0x82, 0x8e, 0x35, 0x25, 0x40
.L_8:


//--------------------- .text._Z23cross_entropy_backwardsiiPfS_S_ --------------------------
	.section	.text._Z23cross_entropy_backwardsiiPfS_S_,"ax",@progbits
	.align	128
        .global         _Z23cross_entropy_backwardsiiPfS_S_
        .type           _Z23cross_entropy_backwardsiiPfS_S_,@function
        .size           _Z23cross_entropy_backwardsiiPfS_S_,(.L_x_103 - _Z23cross_entropy_backwardsiiPfS_S_)
        .other          _Z23cross_entropy_backwardsiiPfS_S_,@"STO_CUDA_ENTRY STV_DEFAULT"
_Z23cross_entropy_backwardsiiPfS_S_:
.text._Z23cross_entropy_backwardsiiPfS_S_:
[----:B------:R-:W-:Y:S01]  /*0000*/  LDC R1, c[0x0][0x37c] ;  /* 0x0000df00ff017b82 */ /* 0x000fe20000000800 */
[----:B------:R-:W0:Y:S07]  /*0010*/  S2R R2, SR_TID.Y ;  /* 0x0000000000027919 */ /* 0x000e2e0000002200 */
[----:B------:R-:W1:Y:S01]  /*0020*/  LDC R0, c[0x0][0x360] ;  /* 0x0000d800ff007b82 */ /* 0x000e620000000800 */
[----:B------:R-:W2:Y:S01]  /*0030*/  LDCU.64 UR6, c[0x0][0x380] ;  /* 0x00007000ff0677ac */ /* 0x000ea20008000a00 */
[----:B------:R-:W1:Y:S06]  /*0040*/  S2R R3, SR_TID.X ;  /* 0x0000000000037919 */ /* 0x000e6c0000002100 */
[----:B------:R-:W0:Y:S08]  /*0050*/  S2UR UR5, SR_CTAID.Y ;  /* 0x00000000000579c3 */ /* 0x000e300000002600 */
[----:B------:R-:W0:Y:S08]  /*0060*/  LDC R7, c[0x0][0x364] ;  /* 0x0000d900ff077b82 */ /* 0x000e300000000800 */
[----:B------:R-:W1:Y:S01]  /*0070*/  S2UR UR4, SR_CTAID.X ;  /* 0x00000000000479c3 */ /* 0x000e620000002500 */
[----:B0-----:R-:W-:-:S05]  /*0080*/  IMAD R7, R7, UR5, R2 ;  /* 0x0000000507077c24 */ /* 0x001fca000f8e0202 */
[----:B--2---:R-:W-:Y:S01]  /*0090*/  ISETP.GE.U32.AND P0, PT, R7, UR7, PT ;  /* 0x0000000707007c0c */ /* 0x004fe2000bf06070 */
[----:B-1----:R-:W-:-:S05]  /*00a0*/  IMAD R0, R0, UR4, R3 ;  /* 0x0000000400007c24 */ /* 0x002fca000f8e0203 */
[----:B------:R-:W-:-:S13]  /*00b0*/  ISETP.GE.U32.OR P0, PT, R0, UR6, P0 ;  /* 0x0000000600007c0c */ /* 0x000fda0008706470 */
[----:B------:R-:W-:Y:S05]  /*00c0*/  @P0 EXIT ;  /* 0x000000000000094d */ /* 0x000fea0003800000 */
[----:B------:R-:W0:Y:S01]  /*00d0*/  LDC.64 R2, c[0x0][0x388] ;  /* 0x0000e200ff027b82 */ /* 0x000e220000000a00 */
[----:B------:R-:W1:Y:S01]  /*00e0*/  LDCU.64 UR4, c[0x0][0x358] ;  /* 0x00006b00ff0477ac */ /* 0x000e620008000a00 */
[----:B------:R-:W-:-:S06]  /*00f0*/  IMAD R9, R7, UR6, R0 ;  /* 0x0000000607097c24 */ /* 0x000fcc000f8e0200 */
[----:B------:R-:W2:Y:S08]  /*0100*/  LDC.64 R4, c[0x0][0x390] ;  /* 0x0000e400ff047b82 */ /* 0x000eb00000000a00 */
[----:B------:R-:W3:Y:S01]  /*0110*/  LDC.64 R6, c[0x0][0x398] ;  /* 0x0000e600ff067b82 */ /* 0x000ee20000000a00 */
[----:B0-----:R-:W-:-:S06]  /*0120*/  IMAD.WIDE.U32 R2, R9, 0x4, R2 ;  /* 0x0000000409027825 */ /* 0x001fcc00078e0002 */
[----:B-1----:R-:W4:Y:S01]  /*0130*/  LDG.E R2, desc[UR4][R2.64] ;  /* 0x0000000402027981 */ /* 0x002f22000c1e1900 */
[----:B--2---:R-:W-:-:S06]  /*0140*/  IMAD.WIDE.U32 R4, R9, 0x4, R4 ;  /* 0x0000000409047825 */ /* 0x004fcc00078e0004 */
[----:B------:R-:W4:Y:S01]  /*0150*/  LDG.E R5, desc[UR4][R4.64] ;  /* 0x0000000404057981 */ /* 0x000f22000c1e1900 */
[----:B---3--:R-:W-:-:S04]  /*0160*/  IMAD.WIDE.U32 R6, R9, 0x4, R6 ;  /* 0x0000000409067825 */ /* 0x008fc800078e0006 */
[----:B----4-:R-:W-:-:S05]  /*0170*/  FADD R9, R2, -R5 ;  /* 0x8000000502097221 */ /* 0x010fca0000000000 */
[----:B------:R-:W-:Y:S01]  /*0180*/  STG.E desc[UR4][R6.64], R9 ;  /* 0x0000000906007986 */ /* 0x000fe2000c101904 */
[----:B------:R-:W-:Y:S05]  /*0190*/  EXIT ;  /* 0x000000000000794d */ /* 0x000fea0003800000 */
.L_x_0:
[----:B------:R-:W-:-:S00]  /*01a0*/  BRA `(.L_x_0) ;  /* 0xfffffffc00fc7947 */ /* 0x000fc0000383ffff */
[----:B------:R-:W-:-:S00]  /*01b0*/  NOP ;  /* 0x0000000000007918 */ /* 0x000fc00000000000 */
        /* <DEDUP_REMOVED lines=12> */
.L_x_103:


//--------------------- .text._Z13cross_entropyiiPfS_S_ --------------------------
	.section	.text._Z13cross_entropyiiPfS_S_,"ax",@progbits
	.align	128
        .global         _Z13cross_entropyiiPfS_S_
        .type           _Z13cross_entropyiiPfS_S_,@function
        .size           _Z13cross_entropyiiPfS_S_,(.L_x_104 - _Z13cross_entropyiiPfS_S_)
        .other          _Z13cross_entropyiiPfS_S_,@"STO_CUDA_ENTRY STV_DEFAULT"
_Z13cross_entropyiiPfS_S_:
.text._Z13cross_entropyiiPfS_S_:
[----:B------:R-:W-:Y:S01]  /*0000*/  LDC R1, c[0x0][0x37c] ;  /* 0x0000df00ff017b82 */ /* 0x000fe20000000800 */
[----:B------:R-:W0:Y:S07]  /*0010*/  S2R R3, SR_TID.X ;  /* 0x0000000000037919 */ /* 0x000e2e0000002100 */
[----:B------:R-:W0:Y:S01]  /*0020*/  S2UR UR4, SR_CTAID.X ;  /* 0x00000000000479c3 */ /* 0x000e220000002500 */
[----:B------:R-:W1:Y:S07]  /*0030*/  LDCU UR5, c[0x0][0x384] ;  /* 0x00007080ff0577ac */ /* 0x000e6e0008000800 */
[----:B------:R-:W0:Y:S02]  /*0040*/  LDC R0, c[0x0][0x360] ;  /* 0x0000d800ff007b82 */ /* 0x000e240000000800 */
[----:B0-----:R-:W-:-:S05]  /*0050*/  IMAD R0, R0, UR4, R3 ;  /* 0x0000000400007c24 */ /* 0x001fca000f8e0203 */
[----:B-1----:R-:W-:-:S13]  /*0060*/  ISETP.GE.U32.AND P0, PT, R0, UR5, PT ;  /* 0x0000000500007c0c */ /* 0x002fda000bf06070 */
[----:B------:R-:W-:Y:S05]  /*0070*/  @P0 EXIT ;  /* 0x000000000000094d */ /* 0x000fea0003800000 */
[----:B------:R-:W0:Y:S01]  /*0080*/  LDCU UR5, c[0x0][0x380] ;  /* 0x00007000ff0577ac */ /* 0x000e220008000800 */
[----:B------:R-:W-:Y:S01]  /*0090*/  IMAD.MOV.U32 R22, RZ, RZ, RZ ;  /* 0x000000ffff167224 */ /* 0x000fe200078e00ff */
[----:B------:R-:W1:Y:S01]  /*00a0*/  LDCU.64 UR8, c[0x0][0x358] ;  /* 0x00006b00ff0877ac */ /* 0x000e620008000a00 */
[----:B0-----:R-:W-:-:S09]  /*00b0*/  UISETP.GE.AND UP0, UPT, UR5, 0x1, UPT ;  /* 0x000000010500788c */ /* 0x001fd2000bf06270 */
[----:B-1----:R-:W-:Y:S05]  /*00c0*/  BRA.U !UP0, `(.L_x_1) ;  /* 0x0000001508287547 */ /* 0x002fea000b800000 */
[----:B------:R-:W-:Y:S02]  /*00d0*/  UISETP.NE.AND UP0, UPT, UR5, 0x1, UPT ;  /* 0x000000010500788c */ /* 0x000fe4000bf05270 */
[----:B------:R-:W-:Y:S01]  /*00e0*/  IMAD R6, R0, UR5, RZ ;  /* 0x0000000500067c24 */ /* 0x000fe2000f8e02ff */
[----:B------:R-:W-:Y:S01]  /*00f0*/  CS2R R2, SRZ ;  /* 0x0000000000027805 */ /* 0x000fe2000001ff00 */
[----:B------:R-:W-:-:S05]  /*0100*/  UMOV UR4, URZ ;  /* 0x000000ff00047c82 */ /* 0x000fca0008000000 */
[----:B------:R-:W-:Y:S05]  /*0110*/  BRA.U !UP0, `(.L_x_2) ;  /* 0x0000000d08607547 */ /* 0x000fea000b800000 */
[----:B------:R-:W0:Y:S01]  /*0120*/  LDC.64 R2, c[0x0][0x390] ;  /* 0x0000e400ff027b82 */ /* 0x000e220000000a00 */
[----:B------:R-:W-:Y:S01]  /*0130*/  ULOP3.LUT UR4, UR5, 0x7ffffffe, URZ, 0xc0, !UPT ;  /* 0x7ffffffe05047892 */ /* 0x000fe2000f8ec0ff */
[----:B------:R-:W-:Y:S02]  /*0140*/  IMAD.MOV.U32 R22, RZ, RZ, RZ ;  /* 0x000000ffff167224 */ /* 0x000fe400078e00ff */
[----:B------:R-:W-:Y:S01]  /*0150*/  IMAD.MOV.U32 R7, RZ, RZ, R6 ;  /* 0x000000ffff077224 */ /* 0x000fe200078e0006 */
[----:B------:R-:W-:-:S03]  /*0160*/  UIADD3 UR10, UPT, UPT, -UR4, URZ, URZ ;  /* 0x000000ff040a7290 */ /* 0x000fc6000fffe1ff */
[----:B------:R-:W1:Y:S09]  /*0170*/  LDC.64 R4, c[0x0][0x388] ;  /* 0x0000e200ff047b82 */ /* 0x000e720000000a00 */
.L_x_8:
[----:B-1----:R-:W-:-:S05]  /*0180*/  IMAD.WIDE.U32 R10, R7, 0x4, R4 ;  /* 0x00000004070a7825 */ /* 0x002fca00078e0004 */
[----:B--2---:R-:W2:Y:S01]  /*0190*/  LDG.E R12, desc[UR8][R10.64] ;  /* 0x000000080a0c7981 */ /* 0x004ea2000c1e1900 */
[----:B------:R-:W-:Y:S01]  /*01a0*/  UMOV UR6, 0xa0b5ed8d ;  /* 0xa0b5ed8d00067882 */ /* 0x000fe20000000000 */
[----:B------:R-:W-:Y:S01]  /*01b0*/  UMOV UR7, 0x3eb0c6f7 ;  /* 0x3eb0c6f700077882 */ /* 0x000fe20000000000 */
[----:B0-----:R-:W-:Y:S01]  /*01c0*/  IMAD.WIDE.U32 R8, R7, 0x4, R2 ;  /* 0x0000000407087825 */ /* 0x001fe200078e0002 */
[----:B------:R-:W-:Y:S02]  /*01d0*/  UMOV UR5, UR7 ;  /* 0x0000000700057c82 */ /* 0x000fe40008000000 */
[----:B------:R-:W-:Y:S02]  /*01e0*/  MOV R15, UR5 ;  /* 0x00000005000f7c02 */ /* 0x000fe40008000f00 */
[----:B------:R0:W5:Y:S01]  /*01f0*/  LDG.E R23, desc[UR8][R8.64] ;  /* 0x0000000808177981 */ /* 0x000162000c1e1900 */
[----:B------:R-:W-:Y:S01]  /*0200*/  BSSY.RECONVERGENT B0, `(.L_x_3) ;  /* 0x000005b000007945 */ /* 0x000fe20003800200 */
[----:B------:R-:W-:Y:S01]  /*0210*/  IMAD.MOV.U32 R18, RZ, RZ, -0x3ff ;  /* 0xfffffc01ff127424 */ /* 0x000fe200078e00ff */
[----:B--2---:R-:W1:Y:S02]  /*0220*/  F2F.F64.F32 R12, R12 ;  /* 0x0000000c000c7310 */ /* 0x004e640000201800 */
[----:B-1----:R-:W-:Y:S01]  /*0230*/  DSETP.MAX.AND P0, P1, R12, UR6, PT ;  /* 0x000000060c007e2a */ /* 0x002fe2000b90f000 */
[----:B------:R-:W-:-:S05]  /*0240*/  IMAD.MOV.U32 R14, RZ, RZ, R13 ;  /* 0x000000ffff0e7224 */ /* 0x000fca00078e000d */
[----:B------:R-:W-:Y:S01]  /*0250*/  FSEL R11, R14, UR5, P0 ;  /* 0x000000050e0b7c08 */ /* 0x000fe20008000000 */
[----:B------:R-:W-:Y:S02]  /*0260*/  UMOV UR5, UR6 ;  /* 0x0000000600057c82 */ /* 0x000fe40008000000 */
[----:B------:R-:W-:-:S04]  /*0270*/  SEL R10, R12, UR5, P0 ;  /* 0x000000050c0a7c07 */ /* 0x000fc80008000000 */
[----:B------:R-:W-:Y:S01]  /*0280*/  MOV R16, R10 ;  /* 0x0000000a00107202 */ /* 0x000fe20000000f00 */
[----:B0-----:R-:W-:Y:S01]  /*0290*/  IMAD.MOV.U32 R8, RZ, RZ, R10 ;  /* 0x000000ffff087224 */ /* 0x001fe200078e000a */
[----:B------:R-:W-:-:S04]  /*02a0*/  @P1 LOP3.LUT R11, R15, 0x80000, RZ, 0xfc, !PT ;  /* 0x000800000f0b1812 */ /* 0x000fc800078efcff */
[----:B------:R-:W-:Y:S01]  /*02b0*/  ISETP.GT.AND P0, PT, R11, 0xfffff, PT ;  /* 0x000fffff0b00780c */ /* 0x000fe20003f04270 */
[----:B------:R-:W-:Y:S01]  /*02c0*/  IMAD.MOV.U32 R9, RZ, RZ, R11 ;  /* 0x000000ffff097224 */ /* 0x000fe200078e000b */
[----:B------:R-:W-:-:S11]  /*02d0*/  MOV R19, R11 ;  /* 0x0000000b00137202 */ /* 0x000fd60000000f00 */
[----:B------:R-:W-:Y:S01]  /*02e0*/  @!P0 DMUL R8, R8, 1.80143985094819840000e+16 ;  /* 0x4350000008088828 */ /* 0x000fe20000000000 */
[----:B------:R-:W-:-:S09]  /*02f0*/  @!P0 IMAD.MOV.U32 R18, RZ, RZ, -0x435 ;  /* 0xfffffbcbff128424 */ /* 0x000fd200078e00ff */
[----:B------:R-:W-:Y:S02]  /*0300*/  @!P0 IMAD.MOV.U32 R19, RZ, RZ, R9 ;  /* 0x000000ffff138224 */ /* 0x000fe400078e0009 */
[----:B------:R-:W-:Y:S02]  /*0310*/  @!P0 IMAD.MOV.U32 R16, RZ, RZ, R8 ;  /* 0x000000ffff108224 */ /* 0x000fe400078e0008 */
[----:B------:R-:W-:-:S05]  /*0320*/  VIADD R11, R19, 0xffffffff ;  /* 0xffffffff130b7836 */ /* 0x000fca0000000000 */
[----:B------:R-:W-:-:S13]  /*0330*/  ISETP.GT.U32.AND P1, PT, R11, 0x7feffffe, PT ;  /* 0x7feffffe0b00780c */ /* 0x000fda0003f24070 */
[----:B---3--:R-:W-:Y:S05]  /*0340*/  @P1 BRA `(.L_x_4) ;  /* 0x0000000400001947 */ /* 0x008fea0003800000 */
[----:B------:R-:W-:Y:S01]  /*0350*/  LOP3.LUT R8, R19, 0xfffff, RZ, 0xc0, !PT ;  /* 0x000fffff13087812 */ /* 0x000fe200078ec0ff */
[----:B------:R-:W-:Y:S01]  /*0360*/  IMAD.MOV.U32 R14, RZ, RZ, RZ ;  /* 0x000000ffff0e7224 */ /* 0x000fe200078e00ff */
[----:B------:R-:W-:Y:S01]  /*0370*/  UMOV UR12, 0x3ae80f1e ;  /* 0x3ae80f1e000c7882 */ /* 0x000fe20000000000 */
[----:B------:R-:W-:Y:S01]  /*0380*/  IMAD.MOV.U32 R20, RZ, RZ, -0x748574fc ;  /* 0x8b7a8b04ff147424 */ /* 0x000fe200078e00ff */
[----:B------:R-:W-:Y:S01]  /*0390*/  LOP3.LUT R17, R8, 0x3ff00000, RZ, 0xfc, !PT ;  /* 0x3ff0000008117812 */ /* 0x000fe200078efcff */
[----:B------:R-:W-:Y:S01]  /*03a0*/  IMAD.MOV.U32 R21, RZ, RZ, 0x3ed0ee25 ;  /* 0x3ed0ee25ff157424 */ /* 0x000fe200078e00ff */
[----:B------:R-:W-:Y:S01]  /*03b0*/  UMOV UR13, 0x3eb1380b ;  /* 0x3eb1380b000d7882 */ /* 0x000fe20000000000 */
[----:B------:R-:W-:Y:S01]  /*03c0*/  UMOV UR14, 0x80000000 ;  /* 0x80000000000e7882 */ /* 0x000fe20000000000 */
[----:B------:R-:W-:Y:S01]  /*03d0*/  ISETP.GE.U32.AND P0, PT, R17, 0x3ff6a09f, PT ;  /* 0x3ff6a09f1100780c */ /* 0x000fe20003f06070 */
[----:B------:R-:W-:-:S12]  /*03e0*/  UMOV UR15, 0x43300000 ;  /* 0x43300000000f7882 */ /* 0x000fd80000000000 */
[----:B------:R-:W-:-:S05]  /*03f0*/  @P0 VIADD R9, R17, 0xfff00000 ;  /* 0xfff0000011090836 */ /* 0x000fca0000000000 */
[----:B------:R-:W-:-:S06]  /*0400*/  @P0 MOV R17, R9 ;  /* 0x0000000900110202 */ /* 0x000fcc0000000f00 */
[C---:B------:R-:W-:Y:S02]  /*0410*/  DADD R8, R16.reuse, 1 ;  /* 0x3ff0000010087429 */ /* 0x040fe40000000000 */
[----:B------:R-:W-:-:S04]  /*0420*/  DADD R16, R16, -1 ;  /* 0xbff0000010107429 */ /* 0x000fc80000000000 */
[----:B------:R-:W0:Y:S02]  /*0430*/  MUFU.RCP64H R15, R9 ;  /* 0x00000009000f7308 */ /* 0x000e240000001800 */
[----:B0-----:R-:W-:-:S08]  /*0440*/  DFMA R10, -R8, R14, 1 ;  /* 0x3ff00000080a742b */ /* 0x001fd0000000010e */
[----:B------:R-:W-:-:S08]  /*0450*/  DFMA R10, R10, R10, R10 ;  /* 0x0000000a0a0a722b */ /* 0x000fd0000000000a */
[----:B------:R-:W-:-:S08]  /*0460*/  DFMA R14, R14, R10, R14 ;  /* 0x0000000a0e0e722b */ /* 0x000fd0000000000e */
[----:B------:R-:W-:-:S08]  /*0470*/  DMUL R12, R16, R14 ;  /* 0x0000000e100c7228 */ /* 0x000fd00000000000 */
[----:B------:R-:W-:-:S08]  /*0480*/  DFMA R12, R16, R14, R12 ;  /* 0x0000000e100c722b */ /* 0x000fd0000000000c */
[----:B------:R-:W-:-:S08]  /*0490*/  DMUL R10, R12, R12 ;  /* 0x0000000c0c0a7228 */ /* 0x000fd00000000000 */
[----:B------:R-:W-:Y:S01]  /*04a0*/  DFMA R8, R10, UR12, R20 ;  /* 0x0000000c0a087c2b */ /* 0x000fe20008000014 */
[----:B------:R-:W-:Y:S01]  /*04b0*/  UMOV UR12, 0x9f02676f ;  /* 0x9f02676f000c7882 */ /* 0x000fe20000000000 */
[----:B------:R-:W-:Y:S01]  /*04c0*/  UMOV UR13, 0x3ef3b266 ;  /* 0x3ef3b266000d7882 */ /* 0x000fe20000000000 */
[----:B------:R-:W-:Y:S01]  /*04d0*/  LEA.HI R20, R19, R18, RZ, 0xc ;  /* 0x0000001213147211 */ /* 0x000fe200078f60ff */
[----:B------:R-:W-:Y:S01]  /*04e0*/  DADD R18, R16, -R12 ;  /* 0x0000000010127229 */ /* 0x000fe2000000080c */
[----:B------:R-:W-:Y:S02]  /*04f0*/  IMAD.MOV.U32 R21, RZ, RZ, 0x43300000 ;  /* 0x43300000ff157424 */ /* 0x000fe400078e00ff */
[----:B------:R-:W-:Y:S01]  /*0500*/  @P0 IADD3 R20, PT, PT, R20, 0x1, RZ ;  /* 0x0000000114140810 */ /* 0x000fe20007ffe0ff */
[----:B------:R-:W-:Y:S01]  /*0510*/  DFMA R8, R10, R8, UR12 ;  /* 0x0000000c0a087e2b */ /* 0x000fe20008000008 */
[----:B------:R-:W-:Y:S01]  /*0520*/  UMOV UR12, 0xa9ab0956 ;  /* 0xa9ab0956000c7882 */ /* 0x000fe20000000000 */
[----:B------:R-:W-:Y:S01]  /*0530*/  UMOV UR13, 0x3f1745cb ;  /* 0x3f1745cb000d7882 */ /* 0x000fe20000000000 */
[----:B------:R-:W-:Y:S01]  /*0540*/  LOP3.LUT R20, R20, 0x80000000, RZ, 0x3c, !PT ;  /* 0x8000000014147812 */ /* 0x000fe200078e3cff */
[----:B------:R-:W-:-:S04]  /*0550*/  DADD R18, R18, R18 ;  /* 0x0000000012127229 */ /* 0x000fc80000000012 */
[----:B------:R-:W-:Y:S01]  /*0560*/  DFMA R8, R10, R8, UR12 ;  /* 0x0000000c0a087e2b */ /* 0x000fe20008000008 */
[----:B------:R-:W-:Y:S01]  /*0570*/  UMOV UR12, 0x2d1b5154 ;  /* 0x2d1b5154000c7882 */ /* 0x000fe20000000000 */
[----:B------:R-:W-:Y:S01]  /*0580*/  UMOV UR13, 0x3f3c71c7 ;  /* 0x3f3c71c7000d7882 */ /* 0x000fe20000000000 */
[----:B------:R-:W-:Y:S01]  /*0590*/  DADD R20, R20, -UR14 ;  /* 0x8000000e14147e29 */ /* 0x000fe20008000000 */
[----:B------:R-:W-:Y:S01]  /*05a0*/  UMOV UR14, 0xfefa39ef ;  /* 0xfefa39ef000e7882 */ /* 0x000fe20000000000 */
[----:B------:R-:W-:Y:S01]  /*05b0*/  UMOV UR15, 0x3fe62e42 ;  /* 0x3fe62e42000f7882 */ /* 0x000fe20000000000 */
[----:B------:R-:W-:Y:S02]  /*05c0*/  DFMA R18, R16, -R12, R18 ;  /* 0x8000000c1012722b */ /* 0x000fe40000000012 */
[----:B------:R-:W-:Y:S01]  /*05d0*/  DFMA R8, R10, R8, UR12 ;  /* 0x0000000c0a087e2b */ /* 0x000fe20008000008 */
[----:B------:R-:W-:Y:S01]  /*05e0*/  UMOV UR12, 0x923be72d ;  /* 0x923be72d000c7882 */ /* 0x000fe20000000000 */
[----:B------:R-:W-:Y:S01]  /*05f0*/  UMOV UR13, 0x3f624924 ;  /* 0x3f624924000d7882 */ /* 0x000fe20000000000 */
[----:B------:R-:W-:-:S03]  /*0600*/  DFMA R16, R20, UR14, R12 ;  /* 0x0000000e14107c2b */ /* 0x000fc6000800000c */
[----:B------:R-:W-:Y:S02]  /*0610*/  DMUL R18, R14, R18 ;  /* 0x000000120e127228 */ /* 0x000fe40000000000 */
[----:B------:R-:W-:Y:S01]  /*0620*/  DFMA R8, R10, R8, UR12 ;  /* 0x0000000c0a087e2b */ /* 0x000fe20008000008 */
[----:B------:R-:W-:Y:S01]  /*0630*/  UMOV UR12, 0x9999a3c4 ;  /* 0x9999a3c4000c7882 */ /* 0x000fe20000000000 */
[----:B------:R-:W-:-:S06]  /*0640*/  UMOV UR13, 0x3f899999 ;  /* 0x3f899999000d7882 */ /* 0x000fcc0000000000 */
[----:B------:R-:W-:Y:S01]  /*0650*/  DFMA R8, R10, R8, UR12 ;  /* 0x0000000c0a087e2b */ /* 0x000fe20008000008 */
[----:B------:R-:W-:Y:S01]  /*0660*/  UMOV UR12, 0x55555554 ;  /* 0x55555554000c7882 */ /* 0x000fe20000000000 */
[----:B------:R-:W-:-:S06]  /*0670*/  UMOV UR13, 0x3fb55555 ;  /* 0x3fb55555000d7882 */ /* 0x000fcc0000000000 */
[----:B------:R-:W-:Y:S01]  /*0680*/  DFMA R8, R10, R8, UR12 ;  /* 0x0000000c0a087e2b */ /* 0x000fe20008000008 */
[----:B------:R-:W-:Y:S01]  /*0690*/  UMOV UR12, 0xfefa39ef ;  /* 0xfefa39ef000c7882 */ /* 0x000fe20000000000 */
[----:B------:R-:W-:Y:S02]  /*06a0*/  UMOV UR13, 0x3fe62e42 ;  /* 0x3fe62e42000d7882 */ /* 0x000fe40000000000 */
[----:B------:R-:W-:Y:S01]  /*06b0*/  DFMA R14, R20, -UR12, R16 ;  /* 0x8000000c140e7c2b */ /* 0x000fe20008000010 */
[----:B------:R-:W-:Y:S01]  /*06c0*/  UMOV UR12, 0x3b39803f ;  /* 0x3b39803f000c7882 */ /* 0x000fe20000000000 */
[----:B------:R-:W-:Y:S02]  /*06d0*/  UMOV UR13, 0x3c7abc9e ;  /* 0x3c7abc9e000d7882 */ /* 0x000fe40000000000 */
[----:B------:R-:W-:-:S04]  /*06e0*/  DMUL R8, R10, R8 ;  /* 0x000000080a087228 */ /* 0x000fc80000000000 */
[----:B------:R-:W-:-:S04]  /*06f0*/  DADD R14, -R12, R14 ;  /* 0x000000000c0e7229 */ /* 0x000fc8000000010e */
[----:B------:R-:W-:-:S08]  /*0700*/  DFMA R8, R12, R8, R18 ;  /* 0x000000080c08722b */ /* 0x000fd00000000012 */
[----:B------:R-:W-:-:S08]  /*0710*/  DADD R8, R8, -R14 ;  /* 0x0000000008087229 */ /* 0x000fd0000000080e */
[----:B------:R-:W-:-:S08]  /*0720*/  DFMA R8, R20, UR12, R8 ;  /* 0x0000000c14087c2b */ /* 0x000fd00008000008 */
[----:B------:R-:W-:Y:S01]  /*0730*/  DADD R16, R16, R8 ;  /* 0x0000000010107229 */ /* 0x000fe20000000008 */
[----:B------:R-:W-:Y:S10]  /*0740*/  BRA `(.L_x_5) ;  /* 0x0000000000187947 */ /* 0x000ff40003800000 */
.L_x_4:
[----:B------:R-:W-:Y:S01]  /*0750*/  IMAD.MOV.U32 R10, RZ, RZ, 0x0 ;  /* 0x00000000ff0a7424 */ /* 0x000fe200078e00ff */
[----:B------:R-:W-:Y:S01]  /*0760*/  LOP3.LUT P0, RZ, R9, 0x7fffffff, RZ, 0xc0, !PT ;  /* 0x7fffffff09ff7812 */ /* 0x000fe2000780c0ff */
[----:B------:R-:W-:-:S06]  /*0770*/  IMAD.MOV.U32 R11, RZ, RZ, 0x7ff00000 ;  /* 0x7ff00000ff0b7424 */ /* 0x000fcc00078e00ff */
[----:B------:R-:W-:-:S10]  /*0780*/  DFMA R10, R8, R10, +INF ;  /* 0x7ff00000080a742b */ /* 0x000fd4000000000a */
[----:B------:R-:W-:Y:S02]  /*0790*/  FSEL R16, R10, RZ, P0 ;  /* 0x000000ff0a107208 */ /* 0x000fe40000000000 */
[----:B------:R-:W-:-:S07]  /*07a0*/  FSEL R17, R11, -QNAN , P0 ;  /* 0xfff000000b117808 */ /* 0x000fce0000000000 */
.L_x_5:
[----:B------:R-:W-:Y:S05]  /*07b0*/  BSYNC.RECONVERGENT B0 ;  /* 0x0000000000007941 */ /* 0x000fea0003800200 */
.L_x_3:
[----:B------:R-:W-:-:S05]  /*07c0*/  IADD3 R25, PT, PT, R7, 0x1, RZ ;  /* 0x0000000107197810 */ /* 0x000fca0007ffe0ff */
[----:B------:R-:W-:-:S06]  /*07d0*/  IMAD.WIDE.U32 R8, R25, 0x4, R4 ;  /* 0x0000000419087825 */ /* 0x000fcc00078e0004 */
[----:B------:R-:W2:Y:S01]  /*07e0*/  LDG.E R8, desc[UR8][R8.64] ;  /* 0x0000000808087981 */ /* 0x000ea2000c1e1900 */
[----:B------:R-:W-:Y:S01]  /*07f0*/  UMOV UR5, UR7 ;  /* 0x0000000700057c82 */ /* 0x000fe20008000000 */
[----:B------:R-:W-:-:S04]  /*0800*/  IMAD.WIDE.U32 R24, R25, 0x4, R2 ;  /* 0x0000000419187825 */ /* 0x000fc800078e0002 */
[----:B------:R-:W-:Y:S02]  /*0810*/  IMAD.U32 R13, RZ, RZ, UR5 ;  /* 0x00000005ff0d7e24 */ /* 0x000fe4000f8e00ff */
[----:B------:R0:W5:Y:S01]  /*0820*/  LDG.E R24, desc[UR8][R24.64] ;  /* 0x0000000818187981 */ /* 0x000162000c1e1900 */
[----:B------:R-:W-:Y:S01]  /*0830*/  BSSY.RECONVERGENT B0, `(.L_x_6) ;  /* 0x000005d000007945 */ /* 0x000fe20003800200 */
[----:B--2---:R-:W1:Y:S02]  /*0840*/  F2F.F64.F32 R10, R8 ;  /* 0x00000008000a7310 */ /* 0x004e640000201800 */
[----:B-1----:R-:W-:Y:S01]  /*0850*/  DSETP.MAX.AND P0, P1, R10, UR6, PT ;  /* 0x000000060a007e2a */ /* 0x002fe2000b90f000 */
[----:B------:R-:W-:-:S05]  /*0860*/  IMAD.MOV.U32 R12, RZ, RZ, R11 ;  /* 0x000000ffff0c7224 */ /* 0x000fca00078e000b */
[----:B------:R-:W-:Y:S02]  /*0870*/  FSEL R19, R12, UR5, P0 ;  /* 0x000000050c137c08 */ /* 0x000fe40008000000 */
[----:B------:R-:W-:Y:S02]  /*0880*/  SEL R18, R10, UR6, P0 ;  /* 0x000000060a127c07 */ /* 0x000fe40008000000 */
[----:B-----5:R-:W-:Y:S03]  /*0890*/  F2F.F64.F32 R10, R23 ;  /* 0x00000017000a7310 */ /* 0x020fe60000201800 */
[----:B------:R-:W-:Y:S01]  /*08a0*/  IMAD.MOV.U32 R8, RZ, RZ, R18 ;  /* 0x000000ffff087224 */ /* 0x000fe200078e0012 */
[----:B------:R-:W-:-:S04]  /*08b0*/  @P1 LOP3.LUT R19, R13, 0x80000, RZ, 0xfc, !PT ;  /* 0x000800000d131812 */ /* 0x000fc800078efcff */
[----:B------:R-:W-:Y:S02]  /*08c0*/  ISETP.GT.AND P0, PT, R19, 0xfffff, PT ;  /* 0x000fffff1300780c */ /* 0x000fe40003f04270 */
[----:B------:R-:W-:-:S11]  /*08d0*/  MOV R9, R19 ;  /* 0x0000001300097202 */ /* 0x000fd60000000f00 */
[----:B------:R-:W-:-:S10]  /*08e0*/  @!P0 DMUL R8, R8, 1.80143985094819840000e+16 ;  /* 0x4350000008088828 */ /* 0x000fd40000000000 */
[----:B------:R-:W-:-:S04]  /*08f0*/  @!P0 IMAD.MOV.U32 R19, RZ, RZ, R9 ;  /* 0x000000ffff138224 */ /* 0x000fc800078e0009 */
[----:B------:R-:W-:-:S05]  /*0900*/  VIADD R12, R19, 0xffffffff ;  /* 0xffffffff130c7836 */ /* 0x000fca0000000000 */
[----:B------:R-:W-:Y:S02]  /*0910*/  ISETP.GE.U32.AND P1, PT, R12, 0x7fefffff, PT ;  /* 0x7fefffff0c00780c */ /* 0x000fe40003f26070 */
[----:B------:R-:W1:Y:S11]  /*0920*/  F2F.F64.F32 R12, R22 ;  /* 0x00000016000c7310 */ /* 0x000e760000201800 */
[----:B------:R-:W-:Y:S01]  /*0930*/  @P1 IMAD.MOV.U32 R14, RZ, RZ, 0x0 ;  /* 0x00000000ff0e1424 */ /* 0x000fe200078e00ff */
[----:B------:R-:W-:-:S02]  /*0940*/  @P1 MOV R15, 0x7ff00000 ;  /* 0x7ff00000000f1802 */ /* 0x000fc40000000f00 */
[----:B------:R-:W-:Y:S01]  /*0950*/  @P1 LOP3.LUT P2, RZ, R9, 0x7fffffff, RZ, 0xc0, !PT ;  /* 0x7fffffff09ff1812 */ /* 0x000fe2000784c0ff */
[----:B-1----:R-:W-:-:S03]  /*0960*/  DFMA R10, R10, -R16, R12 ;  /* 0x800000100a0a722b */ /* 0x002fc6000000000c */
[----:B------:R-:W-:Y:S01]  /*0970*/  @P1 DFMA R12, R8, R14, +INF ;  /* 0x7ff00000080c142b */ /* 0x000fe2000000000e */
[----:B------:R-:W-:Y:S02]  /*0980*/  IMAD.MOV.U32 R14, RZ, RZ, R18 ;  /* 0x000000ffff0e7224 */ /* 0x000fe400078e0012 */
[----:B0-----:R0:W1:Y:S01]  /*0990*/  F2F.F32.F64 R25, R10 ;  /* 0x0000000a00197310 */ /* 0x0010620000301000 */
[----:B------:R-:W-:Y:S01]  /*09a0*/  IMAD.MOV.U32 R18, RZ, RZ, -0x3ff ;  /* 0xfffffc01ff127424 */ /* 0x000fe200078e00ff */
[----:B------:R-:W-:Y:S01]  /*09b0*/  @!P0 MOV R18, 0xfffffbcb ;  /* 0xfffffbcb00128802 */ /* 0x000fe20000000f00 */
[----:B------:R-:W-:-:S04]  /*09c0*/  @!P0 IMAD.MOV.U32 R14, RZ, RZ, R8 ;  /* 0x000000ffff0e8224 */ /* 0x000fc800078e0008 */
[----:B------:R-:W-:Y:S02]  /*09d0*/  @P1 FSEL R12, R12, RZ, P2 ;  /* 0x000000ff0c0c1208 */ /* 0x000fe40001000000 */
[----:B------:R-:W-:Y:S01]  /*09e0*/  @P1 FSEL R13, R13, -QNAN , P2 ;  /* 0xfff000000d0d1808 */ /* 0x000fe20001000000 */
[----:B0-----:R-:W-:Y:S06]  /*09f0*/  @P1 BRA `(.L_x_7) ;  /* 0x0000000400001947 */ /* 0x001fec0003800000 */
[----:B------:R-:W-:Y:S01]  /*0a00*/  LOP3.LUT R8, R19, 0xfffff, RZ, 0xc0, !PT ;  /* 0x000fffff13087812 */ /* 0x000fe200078ec0ff */
[----:B------:R-:W-:Y:S01]  /*0a10*/  IMAD.MOV.U32 R10, RZ, RZ, RZ ;  /* 0x000000ffff0a7224 */ /* 0x000fe200078e00ff */
[----:B------:R-:W-:Y:S01]  /*0a20*/  MOV R21, 0x3ed0ee25 ;  /* 0x3ed0ee2500157802 */ /* 0x000fe20000000f00 */
[----:B------:R-:W-:Y:S01]  /*0a30*/  IMAD.MOV.U32 R20, RZ, RZ, -0x748574fc ;  /* 0x8b7a8b04ff147424 */ /* 0x000fe200078e00ff */
[----:B------:R-:W-:Y:S01]  /*0a40*/  LOP3.LUT R9, R8, 0x3ff00000, RZ, 0xfc, !PT ;  /* 0x3ff0000008097812 */ /* 0x000fe200078efcff */
[----:B------:R-:W-:Y:S01]  /*0a50*/  IMAD.MOV.U32 R8, RZ, RZ, R14 ;  /* 0x000000ffff087224 */ /* 0x000fe200078e000e */
[----:B------:R-:W-:Y:S01]  /*0a60*/  UMOV UR6, 0x3ae80f1e ;  /* 0x3ae80f1e00067882 */ /* 0x000fe20000000000 */
[----:B------:R-:W-:Y:S01]  /*0a70*/  UMOV UR7, 0x3eb1380b ;  /* 0x3eb1380b00077882 */ /* 0x000fe20000000000 */
[----:B------:R-:W-:Y:S01]  /*0a80*/  ISETP.GE.U32.AND P0, PT, R9, 0x3ff6a09f, PT ;  /* 0x3ff6a09f0900780c */ /* 0x000fe20003f06070 */
[----:B------:R-:W-:Y:S01]  /*0a90*/  UMOV UR12, 0x80000000 ;  /* 0x80000000000c7882 */ /* 0x000fe20000000000 */
[----:B------:R-:W-:-:S11]  /*0aa0*/  UMOV UR13, 0x43300000 ;  /* 0x43300000000d7882 */ /* 0x000fd60000000000 */
        /* <DEDUP_REMOVED lines=16> */
[----:B------:R-:W-:-:S03]  /*0bb0*/  IMAD.MOV.U32 R21, RZ, RZ, 0x43300000 ;  /* 0x43300000ff157424 */ /* 0x000fc600078e00ff */
[----:B------:R-:W-:Y:S01]  /*0bc0*/  DFMA R16, R14, R16, UR6 ;  /* 0x000000060e107e2b */ /* 0x000fe20008000010 */
[----:B------:R-:W-:Y:S01]  /*0bd0*/  UMOV UR6, 0xa9ab0956 ;  /* 0xa9ab095600067882 */ /* 0x000fe20000000000 */
[----:B------:R-:W-:Y:S01]  /*0be0*/  UMOV UR7, 0x3f1745cb ;  /* 0x3f1745cb00077882 */ /* 0x000fe20000000000 */
[----:B------:R-:W-:Y:S01]  /*0bf0*/  @P0 VIADD R20, R20, 0x1 ;  /* 0x0000000114140836 */ /* 0x000fe20000000000 */
[----:B------:R-:W-:-:S04]  /*0c00*/  DADD R18, R18, R18 ;  /* 0x0000000012127229 */ /* 0x000fc80000000012 */
[----:B------:R-:W-:Y:S01]  /*0c10*/  DFMA R16, R14, R16, UR6 ;  /* 0x000000060e107e2b */ /* 0x000fe20008000010 */
[----:B------:R-:W-:Y:S01]  /*0c20*/  UMOV UR6, 0x2d1b5154 ;  /* 0x2d1b515400067882 */ /* 0x000fe20000000000 */
[----:B------:R-:W-:Y:S01]  /*0c30*/  UMOV UR7, 0x3f3c71c7 ;  /* 0x3f3c71c700077882 */ /* 0x000fe20000000000 */
[----:B------:R-:W-:Y:S01]  /*0c40*/  LOP3.LUT R20, R20, 0x80000000, RZ, 0x3c, !PT ;  /* 0x8000000014147812 */ /* 0x000fe200078e3cff */
[----:B------:R-:W-:-:S04]  /*0c50*/  DFMA R18, R8, -R12, R18 ;  /* 0x8000000c0812722b */ /* 0x000fc80000000012 */
[----:B------:R-:W-:Y:S01]  /*0c60*/  DFMA R16, R14, R16, UR6 ;  /* 0x000000060e107e2b */ /* 0x000fe20008000010 */
[----:B------:R-:W-:Y:S01]  /*0c70*/  UMOV UR6, 0x923be72d ;  /* 0x923be72d00067882 */ /* 0x000fe20000000000 */
[----:B------:R-:W-:Y:S01]  /*0c80*/  UMOV UR7, 0x3f624924 ;  /* 0x3f62492400077882 */ /* 0x000fe20000000000 */
[----:B------:R-:W-:Y:S01]  /*0c90*/  DADD R20, R20, -UR12 ;  /* 0x8000000c14147e29 */ /* 0x000fe20008000000 */
[----:B------:R-:W-:Y:S01]  /*0ca0*/  UMOV UR12, 0xfefa39ef ;  /* 0xfefa39ef000c7882 */ /* 0x000fe20000000000 */
[----:B------:R-:W-:Y:S01]  /*0cb0*/  UMOV UR13, 0x3fe62e42 ;  /* 0x3fe62e42000d7882 */ /* 0x000fe20000000000 */
[----:B------:R-:W-:Y:S02]  /*0cc0*/  DMUL R18, R10, R18 ;  /* 0x000000120a127228 */ /* 0x000fe40000000000 */
[----:B------:R-:W-:Y:S01]  /*0cd0*/  DFMA R16, R14, R16, UR6 ;  /* 0x000000060e107e2b */ /* 0x000fe20008000010 */
[----:B------:R-:W-:Y:S01]  /*0ce0*/  UMOV UR6, 0x9999a3c4 ;  /* 0x9999a3c400067882 */ /* 0x000fe20000000000 */
[----:B------:R-:W-:Y:S01]  /*0cf0*/  UMOV UR7, 0x3f899999 ;  /* 0x3f89999900077882 */ /* 0x000fe20000000000 */
[----:B------:R-:W-:-:S05]  /*0d00*/  DFMA R8, R20, UR12, R12 ;  /* 0x0000000c14087c2b */ /* 0x000fca000800000c */
        /* <DEDUP_REMOVED lines=14> */
[----:B------:R-:W-:-:S11]  /*0df0*/  DADD R12, R8, R10 ;  /* 0x00000000080c7229 */ /* 0x000fd6000000000a */
.L_x_7:
[----:B------:R-:W-:Y:S05]  /*0e00*/  BSYNC.RECONVERGENT B0 ;  /* 0x0000000000007941 */ /* 0x000fea0003800200 */
.L_x_6:
[----:B------:R-:W-:Y:S01]  /*0e10*/  F2F.F64.F32 R8, R24 ;  /* 0x0000001800087310 */ /* 0x000fe20000201800 */
[----:B------:R-:W-:Y:S01]  /*0e20*/  UIADD3 UR10, UPT, UPT, UR10, 0x2, URZ ;  /* 0x000000020a0a7890 */ /* 0x000fe2000fffe0ff */
[----:B------:R-:W-:-:S03]  /*0e30*/  IADD3 R7, PT, PT, R7, 0x2, RZ ;  /* 0x0000000207077810 */ /* 0x000fc60007ffe0ff */
[----:B------:R-:W-:-:S03]  /*0e40*/  UISETP.NE.AND UP0, UPT, UR10, URZ, UPT ;  /* 0x000000ff0a00728c */ /* 0x000fc6000bf05270 */
[----:B-1----:R-:W0:Y:S02]  /*0e50*/  F2F.F64.F32 R10, R25 ;  /* 0x00000019000a7310 */ /* 0x002e240000201800 */
[----:B0-----:R-:W-:-:S06]  /*0e60*/  DFMA R8, R8, -R12, R10 ;  /* 0x8000000c0808722b */ /* 0x001fcc000000000a */
[----:B------:R2:W3:Y:S01]  /*0e70*/  F2F.F32.F64 R22, R8 ;  /* 0x0000000800167310 */ /* 0x0004e20000301000 */
[----:B------:R-:W-:Y:S05]  /*0e80*/  BRA.U UP0, `(.L_x_8) ;  /* 0xfffffff100bc7547 */ /* 0x000fea000b83ffff */
[----:B---3--:R0:W1:Y:S02]  /*0e90*/  F2F.F64.F32 R2, R22 ;  /* 0x0000001600027310 */ /* 0x0080640000201800 */
.L_x_2:
[----:B------:R-:W3:Y:S02]  /*0ea0*/  LDCU UR5, c[0x0][0x380] ;  /* 0x00007000ff0577ac */ /* 0x000ee40008000800 */
[----:B---3--:R-:W-:-:S04]  /*0eb0*/  ULOP3.LUT UR5, UR5, 0x1, URZ, 0xc0, !UPT ;  /* 0x0000000105057892 */ /* 0x008fc8000f8ec0ff */
[----:B------:R-:W-:-:S09]  /*0ec0*/  UISETP.NE.U32.AND UP0, UPT, UR5, 0x1, UPT ;  /* 0x000000010500788c */ /* 0x000fd2000bf05070 */
[----:B------:R-:W-:Y:S05]  /*0ed0*/  BRA.U UP0, `(.L_x_1) ;  /* 0x0000000500a47547 */ /* 0x000fea000b800000 */
[----:B------:R-:W3:Y:S01]  /*0ee0*/  LDC.64 R4, c[0x0][0x388] ;  /* 0x0000e200ff047b82 */ /* 0x000ee20000000a00 */
[----:B--2---:R-:W-:-:S04]  /*0ef0*/  VIADD R9, R6, UR4 ;  /* 0x0000000406097c36 */ /* 0x004fc80008000000 */
[----:B---3--:R-:W-:-:S03]  /*0f00*/  IMAD.WIDE.U32 R6, R9, 0x4, R4 ;  /* 0x0000000409067825 */ /* 0x008fc600078e0004 */
[----:B------:R-:W2:Y:S02]  /*0f10*/  LDC.64 R4, c[0x0][0x390] ;  /* 0x0000e400ff047b82 */ /* 0x000ea40000000a00 */
[----:B------:R-:W3:Y:S01]  /*0f20*/  LDG.E R8, desc[UR8][R6.64] ;  /* 0x0000000806087981 */ /* 0x000ee2000c1e1900 */
[----:B--2---:R-:W-:-:S06]  /*0f30*/  IMAD.WIDE.U32 R4, R9, 0x4, R4 ;  /* 0x0000000409047825 */ /* 0x004fcc00078e0004 */
[----:B------:R2:W4:Y:S01]  /*0f40*/  LDG.E R4, desc[UR8][R4.64] ;  /* 0x0000000804047981 */ /* 0x000522000c1e1900 */
[----:B------:R-:W-:Y:S01]  /*0f50*/  UMOV UR6, 0xa0b5ed8d ;  /* 0xa0b5ed8d00067882 */ /* 0x000fe20000000000 */
[----:B------:R-:W-:Y:S01]  /*0f60*/  UMOV UR7, 0x3eb0c6f7 ;  /* 0x3eb0c6f700077882 */ /* 0x000fe20000000000 */
[----:B------:R-:W-:Y:S01]  /*0f70*/  BSSY.RECONVERGENT B0, `(.L_x_9) ;  /* 0x000005d000007945 */ /* 0x000fe20003800200 */
[----:B------:R-:W-:Y:S02]  /*0f80*/  UMOV UR5, UR7 ;  /* 0x0000000700057c82 */ /* 0x000fe40008000000 */
[----:B------:R-:W-:Y:S01]  /*0f90*/  IMAD.U32 R11, RZ, RZ, UR5 ;  /* 0x00000005ff0b7e24 */ /* 0x000fe2000f8e00ff */
[----:B---3--:R-:W3:Y:S02]  /*0fa0*/  F2F.F64.F32 R8, R8 ;  /* 0x0000000800087310 */ /* 0x008ee40000201800 */
[----:B---3--:R-:W-:Y:S01]  /*0fb0*/  DSETP.MAX.AND P0, P1, R8, UR6, PT ;  /* 0x0000000608007e2a */ /* 0x008fe2000b90f000 */
[----:B------:R-:W-:Y:S01]  /*0fc0*/  MOV R10, R9 ;  /* 0x00000009000a7202 */ /* 0x000fe20000000f00 */
[----:B------:R-:W-:-:S04]  /*0fd0*/  IMAD.MOV.U32 R6, RZ, RZ, R8 ;  /* 0x000000ffff067224 */ /* 0x000fc800078e0008 */
[----:B------:R-:W-:Y:S02]  /*0fe0*/  FSEL R7, R10, UR5, P0 ;  /* 0x000000050a077c08 */ /* 0x000fe40008000000 */
[----:B------:R-:W-:-:S05]  /*0ff0*/  SEL R6, R6, UR6, P0 ;  /* 0x0000000606067c07 */ /* 0x000fca0008000000 */
[--C-:B------:R-:W-:Y:S01]  /*1000*/  IMAD.MOV.U32 R8, RZ, RZ, R6.reuse ;  /* 0x000000ffff087224 */ /* 0x100fe200078e0006 */
[----:B------:R-:W-:Y:S01]  /*1010*/  @P1 LOP3.LUT R7, R11, 0x80000, RZ, 0xfc, !PT ;  /* 0x000800000b071812 */ /* 0x000fe200078efcff */
[----:B------:R-:W-:Y:S01]  /*1020*/  IMAD.MOV.U32 R12, RZ, RZ, R6 ;  /* 0x000000ffff0c7224 */ /* 0x000fe200078e0006 */
[----:B------:R-:W-:Y:S02]  /*1030*/  MOV R6, 0xfffffc01 ;  /* 0xfffffc0100067802 */ /* 0x000fe40000000f00 */
[----:B------:R-:W-:Y:S02]  /*1040*/  ISETP.GT.AND P0, PT, R7, 0xfffff, PT ;  /* 0x000fffff0700780c */ /* 0x000fe40003f04270 */
[----:B------:R-:W-:-:S11]  /*1050*/  MOV R9, R7 ;  /* 0x0000000700097202 */ /* 0x000fd60000000f00 */
[----:B------:R-:W-:Y:S01]  /*1060*/  @!P0 DMUL R8, R8, 1.80143985094819840000e+16 ;  /* 0x4350000008088828 */ /* 0x000fe20000000000 */
[----:B------:R-:W-:-:S09]  /*1070*/  @!P0 IMAD.MOV.U32 R6, RZ, RZ, -0x435 ;  /* 0xfffffbcbff068424 */ /* 0x000fd200078e00ff */
[----:B------:R-:W-:Y:S02]  /*1080*/  @!P0 IMAD.MOV.U32 R7, RZ, RZ, R9 ;  /* 0x000000ffff078224 */ /* 0x000fe400078e0009 */
[----:B------:R-:W-:Y:S02]  /*1090*/  @!P0 IMAD.MOV.U32 R12, RZ, RZ, R8 ;  /* 0x000000ffff0c8224 */ /* 0x000fe400078e0008 */
[----:B--2---:R-:W-:-:S05]  /*10a0*/  VIADD R5, R7, 0xffffffff ;  /* 0xffffffff07057836 */ /* 0x004fca0000000000 */
[----:B------:R-:W-:Y:S02]  /*10b0*/  ISETP.GE.U32.AND P1, PT, R5, 0x7fefffff, PT ;  /* 0x7fefffff0500780c */ /* 0x000fe40003f26070 */
[----:B----4-:R-:W2:Y:S11]  /*10c0*/  F2F.F64.F32 R4, R4 ;  /* 0x0000000400047310 */ /* 0x010eb60000201800 */
[----:B------:R-:W-:Y:S01]  /*10d0*/  @P1 MOV R10, 0x0 ;  /* 0x00000000000a1802 */ /* 0x000fe20000000f00 */
[----:B------:R-:W-:Y:S01]  /*10e0*/  @P1 IMAD.MOV.U32 R11, RZ, RZ, 0x7ff00000 ;  /* 0x7ff00000ff0b1424 */ /* 0x000fe200078e00ff */
[----:B------:R-:W-:-:S05]  /*10f0*/  @P1 LOP3.LUT P2, RZ, R9, 0x7fffffff, RZ, 0xc0, !PT ;  /* 0x7fffffff09ff1812 */ /* 0x000fca000784c0ff */
[----:B------:R-:W-:-:S10]  /*1100*/  @P1 DFMA R10, R8, R10, +INF ;  /* 0x7ff00000080a142b */ /* 0x000fd4000000000a */
[----:B------:R-:W-:Y:S02]  /*1110*/  @P1 FSEL R10, R10, RZ, P2 ;  /* 0x000000ff0a0a1208 */ /* 0x000fe40001000000 */
[----:B------:R-:W-:Y:S01]  /*1120*/  @P1 FSEL R11, R11, -QNAN , P2 ;  /* 0xfff000000b0b1808 */ /* 0x000fe20001000000 */
[----:B--2---:R-:W-:Y:S06]  /*1130*/  @P1 BRA `(.L_x_10) ;  /* 0x0000000400001947 */ /* 0x004fec0003800000 */
[----:B------:R-:W-:Y:S01]  /*1140*/  LOP3.LUT R8, R7, 0xfffff, RZ, 0xc0, !PT ;  /* 0x000fffff07087812 */ /* 0x000fe200078ec0ff */
[----:B------:R-:W-:Y:S01]  /*1150*/  IMAD.MOV.U32 R18, RZ, RZ, -0x748574fc ;  /* 0x8b7a8b04ff127424 */ /* 0x000fe200078e00ff */
[----:B------:R-:W-:Y:S01]  /*1160*/  MOV R10, RZ ;  /* 0x000000ff000a7202 */ /* 0x000fe20000000f00 */
[----:B------:R-:W-:Y:S01]  /*1170*/  IMAD.MOV.U32 R19, RZ, RZ, 0x3ed0ee25 ;  /* 0x3ed0ee25ff137424 */ /* 0x000fe200078e00ff */
[----:B------:R-:W-:Y:S01]  /*1180*/  LOP3.LUT R9, R8, 0x3ff00000, RZ, 0xfc, !PT ;  /* 0x3ff0000008097812 */ /* 0x000fe200078efcff */
[----:B------:R-:W-:Y:S01]  /*1190*/  UMOV UR6, 0x3ae80f1e ;  /* 0x3ae80f1e00067882 */ /* 0x000fe20000000000 */
[----:B------:R-:W-:Y:S01]  /*11a0*/  MOV R8, R12 ;  /* 0x0000000c00087202 */ /* 0x000fe20000000f00 */
[----:B------:R-:W-:Y:S01]  /*11b0*/  UMOV UR7, 0x3eb1380b ;  /* 0x3eb1380b00077882 */ /* 0x000fe20000000000 */
[----:B------:R-:W-:Y:S01]  /*11c0*/  ISETP.GE.U32.AND P0, PT, R9, 0x3ff6a09f, PT ;  /* 0x3ff6a09f0900780c */ /* 0x000fe20003f06070 */
[----:B------:R-:W-:Y:S01]  /*11d0*/  IMAD.MOV.U32 R21, RZ, RZ, 0x43300000 ;  /* 0x43300000ff157424 */ /* 0x000fe200078e00ff */
[----:B------:R-:W-:Y:S01]  /*11e0*/  LEA.HI R20, R7, R6, RZ, 0xc ;  /* 0x0000000607147211 */ /* 0x000fe200078f60ff */
[----:B------:R-:W-:Y:S01]  /*11f0*/  UMOV UR10, 0x80000000 ;  /* 0x80000000000a7882 */ /* 0x000fe20000000000 */
[----:B------:R-:W-:-:S09]  /*1200*/  UMOV UR11, 0x43300000 ;  /* 0x43300000000b7882 */ /* 0x000fd20000000000 */
[----:B------:R-:W-:Y:S01]  /*1210*/  @P0 VIADD R11, R9, 0xfff00000 ;  /* 0xfff00000090b0836 */ /* 0x000fe20000000000 */
[----:B------:R-:W-:-:S03]  /*1220*/  @P0 IADD3 R20, PT, PT, R20, 0x1, RZ ;  /* 0x0000000114140810 */ /* 0x000fc60007ffe0ff */
[----:B------:R-:W-:Y:S01]  /*1230*/  @P0 IMAD.MOV.U32 R9, RZ, RZ, R11 ;  /* 0x000000ffff090224 */ /* 0x000fe200078e000b */
[----:B------:R-:W-:-:S05]  /*1240*/  LOP3.LUT R20, R20, 0x80000000, RZ, 0x3c, !PT ;  /* 0x8000000014147812 */ /* 0x000fca00078e3cff */
[C---:B------:R-:W-:Y:S02]  /*1250*/  DADD R16, R8.reuse, 1 ;  /* 0x3ff0000008107429 */ /* 0x040fe40000000000 */
[----:B------:R-:W-:-:S04]  /*1260*/  DADD R8, R8, -1 ;  /* 0xbff0000008087429 */ /* 0x000fc80000000000 */
[----:B------:R-:W2:Y:S02]  /*1270*/  MUFU.RCP64H R11, R17 ;  /* 0x00000011000b7308 */ /* 0x000ea40000001800 */
[----:B--2---:R-:W-:-:S08]  /*1280*/  DFMA R12, -R16, R10, 1 ;  /* 0x3ff00000100c742b */ /* 0x004fd0000000010a */
[----:B------:R-:W-:-:S08]  /*1290*/  DFMA R12, R12, R12, R12 ;  /* 0x0000000c0c0c722b */ /* 0x000fd0000000000c */
[----:B------:R-:W-:-:S08]  /*12a0*/  DFMA R10, R10, R12, R10 ;  /* 0x0000000c0a0a722b */ /* 0x000fd0000000000a */
[----:B------:R-:W-:-:S08]  /*12b0*/  DMUL R12, R8, R10 ;  /* 0x0000000a080c7228 */ /* 0x000fd00000000000 */
[----:B------:R-:W-:-:S08]  /*12c0*/  DFMA R12, R8, R10, R12 ;  /* 0x0000000a080c722b */ /* 0x000fd0000000000c */
[----:B------:R-:W-:Y:S02]  /*12d0*/  DMUL R14, R12, R12 ;  /* 0x0000000c0c0e7228 */ /* 0x000fe40000000000 */
[----:B------:R-:W-:-:S06]  /*12e0*/  DADD R6, R8, -R12 ;  /* 0x0000000008067229 */ /* 0x000fcc000000080c */
[----:B------:R-:W-:Y:S01]  /*12f0*/  DFMA R16, R14, UR6, R18 ;  /* 0x000000060e107c2b */ /* 0x000fe20008000012 */
[----:B------:R-:W-:Y:S01]  /*1300*/  UMOV UR6, 0x9f02676f ;  /* 0x9f02676f00067882 */ /* 0x000fe20000000000 */
[----:B------:R-:W-:Y:S01]  /*1310*/  UMOV UR7, 0x3ef3b266 ;  /* 0x3ef3b26600077882 */ /* 0x000fe20000000000 */
[----:B------:R-:W-:Y:S02]  /*1320*/  DADD R18, R6, R6 ;  /* 0x0000000006127229 */ /* 0x000fe40000000006 */
[----:B------:R-:W-:Y:S01]  /*1330*/  DADD R6, R20, -UR10 ;  /* 0x8000000a14067e29 */ /* 0x000fe20008000000 */
[----:B------:R-:W-:Y:S01]  /*1340*/  UMOV UR10, 0xfefa39ef ;  /* 0xfefa39ef000a7882 */ /* 0x000fe20000000000 */
[----:B------:R-:W-:Y:S01]  /*1350*/  UMOV UR11, 0x3fe62e42 ;  /* 0x3fe62e42000b7882 */ /* 0x000fe20000000000 */
[----:B------:R-:W-:Y:S01]  /*1360*/  DFMA R16, R14, R16, UR6 ;  /* 0x000000060e107e2b */ /* 0x000fe20008000010 */
[----:B------:R-:W-:Y:S01]  /*1370*/  UMOV UR6, 0xa9ab0956 ;  /* 0xa9ab095600067882 */ /* 0x000fe20000000000 */
[----:B------:R-:W-:Y:S01]  /*1380*/  UMOV UR7, 0x3f1745cb ;  /* 0x3f1745cb00077882 */ /* 0x000fe20000000000 */
[----:B------:R-:W-:-:S02]  /*1390*/  DFMA R18, R8, -R12, R18 ;  /* 0x8000000c0812722b */ /* 0x000fc40000000012 */
[----:B------:R-:W-:-:S03]  /*13a0*/  DFMA R8, R6, UR10, R12 ;  /* 0x0000000a06087c2b */ /* 0x000fc6000800000c */
[----:B------:R-:W-:Y:S01]  /*13b0*/  DFMA R16, R14, R16, UR6 ;  /* 0x000000060e107e2b */ /* 0x000fe20008000010 */
[----:B------:R-:W-:Y:S01]  /*13c0*/  UMOV UR6, 0x2d1b5154 ;  /* 0x2d1b515400067882 */ /* 0x000fe20000000000 */
[----:B------:R-:W-:Y:S01]  /*13d0*/  UMOV UR7, 0x3f3c71c7 ;  /* 0x3f3c71c700077882 */ /* 0x000fe20000000000 */
[----:B------:R-:W-:-:S05]  /*13e0*/  DMUL R18, R10, R18 ;  /* 0x000000120a127228 */ /* 0x000fca0000000000 */
        /* <DEDUP_REMOVED lines=21> */
.L_x_10:
[----:B------:R-:W-:Y:S05]  /*1540*/  BSYNC.RECONVERGENT B0 ;  /* 0x0000000000007941 */ /* 0x000fea0003800200 */
.L_x_9:
[----:B-1----:R-:W-:-:S06]  /*1550*/  DFMA R2, R4, -R10, R2 ;  /* 0x8000000a0402722b */ /* 0x002fcc0000000002 */
[----:B0-----:R3:W4:Y:S05]  /*1560*/  F2F.F32.F64 R22, R2 ;  /* 0x0000000200167310 */ /* 0x00172a0000301000 */
.L_x_1:
[----:B-1-3--:R-:W1:Y:S02]  /*1570*/  LDC.64 R2, c[0x0][0x398] ;  /* 0x0000e600ff027b82 */ /* 0x00ae640000000a00 */
[----:B-1----:R-:W-:-:S05]  /*1580*/  IMAD.WIDE.U32 R2, R0, 0x4, R2 ;  /* 0x0000000400027825 */ /* 0x002fca00078e0002 */
[----:B----4-:R-:W-:Y:S01]  /*1590*/  STG.E desc[UR8][R2.64], R22 ;  /* 0x0000001602007986 */ /* 0x010fe2000c101908 */
[----:B------:R-:W-:Y:S05]  /*15a0*/  EXIT ;  /* 0x000000000000794d */ /* 0x000fea0003800000 */
.L_x_11:
        /* <DEDUP_REMOVED lines=13> */
.L_x_104:


//--------------------- .text._Z19init_kaiming_normaliiPf --------------------------
	.section	.text._Z19init_kaiming_normaliiPf,"ax",@progbits
	.align	128
        .global         _Z19init_kaiming_normaliiPf
        .type           _Z19init_kaiming_normaliiPf,@function
        .size           _Z19init_kaiming_normaliiPf,(.L_x_100 - _Z19init_kaiming_normaliiPf)
        .other          _Z19init_kaiming_normaliiPf,@"STO_CUDA_ENTRY STV_DEFAULT"
_Z19init_kaiming_normaliiPf:
.text._Z19init_kaiming_normaliiPf:
[----:B------:R-:W0:Y:S01]  /*0000*/  LDC R1, c[0x0][0x37c] ;  /* 0x0000df00ff017b82 */ /* 0x000e220000000800 */
[----:B------:R-:W1:Y:S01]  /*0010*/  S2R R3, SR_CTAID.Y ;  /* 0x0000000000037919 */ /* 0x000e620000002600 */
[----:B------:R-:W2:Y:S01]  /*0020*/  LDCU UR4, c[0x0][0x360] ;  /* 0x00006c00ff0477ac */ /* 0x000ea20008000800 */
[----:B0-----:R-:W-:Y:S01]  /*0030*/  VIADD R1, R1, 0xffffffd0 ;  /* 0xffffffd001017836 */ /* 0x001fe20000000000 */
[----:B------:R-:W1:Y:S01]  /*0040*/  S2R R2, SR_TID.Y ;  /* 0x0000000000027919 */ /* 0x000e620000002200 */
[----:B------:R-:W1:Y:S01]  /*0050*/  LDCU UR5, c[0x0][0x364] ;  /* 0x00006c80ff0577ac */ /* 0x000e620008000800 */
[----:B------:R-:W2:Y:S01]  /*0060*/  S2R R0, SR_CTAID.X ;  /* 0x0000000000007919 */ /* 0x000ea20000002500 */
[----:B------:R-:W0:Y:S01]  /*0070*/  LDCU.64 UR6, c[0x0][0x380] ;  /* 0x00007000ff0677ac */ /* 0x000e220008000a00 */
[----:B------:R-:W2:Y:S01]  /*0080*/  S2R R5, SR_TID.X ;  /* 0x0000000000057919 */ /* 0x000ea20000002100 */
[----:B-1----:R-:W-:-:S05]  /*0090*/  IMAD R3, R3, UR5, R2 ;  /* 0x0000000503037c24 */ /* 0x002fca000f8e0202 */
[----:B0-----:R-:W-:Y:S01]  /*00a0*/  ISETP.GE.U32.AND P0, PT, R3, UR6, PT ;  /* 0x0000000603007c0c */ /* 0x001fe2000bf06070 */
[----:B--2---:R-:W-:-:S05]  /*00b0*/  IMAD R0, R0, UR4, R5 ;  /* 0x0000000400007c24 */ /* 0x004fca000f8e0205 */
[----:B------:R-:W-:-:S13]  /*00c0*/  ISETP.GE.U32.OR P0, PT, R0, UR7, P0 ;  /* 0x0000000700007c0c */ /* 0x000fda0008706470 */
[----:B------:R-:W-:Y:S05]  /*00d0*/  @P0 EXIT ;  /* 0x000000000000094d */ /* 0x000fea0003800000 */
[----:B------:R-:W-:Y:S01]  /*00e0*/  IMAD.MOV.U32 R8, RZ, RZ, -0x2dfc5089 ;  /* 0xd203af77ff087424 */ /* 0x000fe200078e00ff */
[----:B------:R-:W-:Y:S01]  /*00f0*/  BSSY.RECONVERGENT B0, `(.L_x_12) ;  /* 0x0000265000007945 */ /* 0x000fe20003800200 */
[----:B------:R-:W-:Y:S02]  /*0100*/  IMAD.MOV.U32 R9, RZ, RZ, -0x975f8c ;  /* 0xff68a074ff097424 */ /* 0x000fe400078e00ff */
[----:B------:R-:W-:Y:S02]  /*0110*/  IMAD.MOV.U32 R10, RZ, RZ, -0x12697946 ;  /* 0xed9686baff0a7424 */ /* 0x000fe400078e00ff */
[----:B------:R-:W-:Y:S01]  /*0120*/  IMAD.MOV.U32 R11, RZ, RZ, -0x75bd8fc ;  /* 0xf8a42704ff0b7424 */ /* 0x000fe200078e00ff */
[----:B------:R0:W-:Y:S01]  /*0130*/  STL.64 [R1], R8 ;  /* 0x0000000801007387 */ /* 0x0001e20000100a00 */
[----:B------:R-:W-:Y:S02]  /*0140*/  IMAD.MOV.U32 R12, RZ, RZ, -0x23270784 ;  /* 0xdcd8f87cff0c7424 */ /* 0x000fe400078e00ff */
[----:B------:R-:W-:Y:S01]  /*0150*/  IMAD.MOV.U32 R13, RZ, RZ, -0x79aed88 ;  /* 0xf8651278ff0d7424 */ /* 0x000fe200078e00ff */
[----:B------:R0:W-:Y:S01]  /*0160*/  STL.64 [R1+0x8], R10 ;  /* 0x0000080a01007387 */ /* 0x0001e20000100a00 */
[----:B------:R-:W-:Y:S01]  /*0170*/  IMAD R0, R0, UR6, R3 ;  /* 0x0000000600007c24 */ /* 0x000fe2000f8e0203 */
[----:B------:R-:W1:Y:S01]  /*0180*/  LDCU.64 UR6, c[0x0][0x358] ;  /* 0x00006b00ff0677ac */ /* 0x000e620008000a00 */
[----:B------:R-:W-:Y:S01]  /*0190*/  IMAD.MOV.U32 R6, RZ, RZ, -0x975f8c ;  /* 0xff68a074ff067424 */ /* 0x000fe200078e00ff */
[----:B------:R0:W-:Y:S01]  /*01a0*/  STL.64 [R1+0x10], R12 ;  /* 0x0000100c01007387 */ /* 0x0001e20000100a00 */
[----:B------:R-:W-:Y:S01]  /*01b0*/  IMAD.MOV.U32 R2, RZ, RZ, -0x12697946 ;  /* 0xed9686baff027424 */ /* 0x000fe200078e00ff */
[----:B------:R-:W-:Y:S01]  /*01c0*/  ISETP.NE.AND P0, PT, R0, RZ, PT ;  /* 0x000000ff0000720c */ /* 0x000fe20003f05270 */
[----:B------:R-:W-:-:S12]  /*01d0*/  IMAD.MOV.U32 R5, RZ, RZ, -0x79aed88 ;  /* 0xf8651278ff057424 */ /* 0x000fd800078e00ff */
[----:B0-----:R-:W-:Y:S05]  /*01e0*/  @!P0 BRA `(.L_x_13) ;  /* 0x0000002400548947 */ /* 0x001fea0003800000 */
[----:B------:R-:W-:Y:S02]  /*01f0*/  IMAD.MOV.U32 R12, RZ, RZ, RZ ;  /* 0x000000ffff0c7224 */ /* 0x000fe400078e00ff */
[----:B------:R-:W-:Y:S02]  /*0200*/  IMAD.MOV.U32 R6, RZ, RZ, -0x975f8c ;  /* 0xff68a074ff067424 */ /* 0x000fe400078e00ff */
[----:B------:R-:W-:Y:S02]  /*0210*/  IMAD.MOV.U32 R11, RZ, RZ, R0 ;  /* 0x000000ffff0b7224 */ /* 0x000fe400078e0000 */
[----:B------:R-:W-:Y:S02]  /*0220*/  IMAD.MOV.U32 R10, RZ, RZ, RZ ;  /* 0x000000ffff0a7224 */ /* 0x000fe400078e00ff */
[----:B------:R-:W-:Y:S02]  /*0230*/  IMAD.MOV.U32 R2, RZ, RZ, -0x12697946 ;  /* 0xed9686baff027424 */ /* 0x000fe400078e00ff */
[----:B------:R-:W-:-:S07]  /*0240*/  IMAD.MOV.U32 R5, RZ, RZ, -0x79aed88 ;  /* 0xf8651278ff057424 */ /* 0x000fce00078e00ff */
.L_x_22:
[----:B0-----:R-:W-:Y:S01]  /*0250*/  LOP3.LUT R3, R11, 0x3, RZ, 0xc0, !PT ;  /* 0x000000030b037812 */ /* 0x001fe200078ec0ff */
[----:B------:R-:W-:Y:S03]  /*0260*/  BSSY.RECONVERGENT B1, `(.L_x_14) ;  /* 0x0000247000017945 */ /* 0x000fe60003800200 */
[----:B------:R-:W-:-:S04]  /*0270*/  ISETP.NE.U32.AND P0, PT, R3, RZ, PT ;  /* 0x000000ff0300720c */ /* 0x000fc80003f05070 */
[----:B------:R-:W-:-:S13]  /*0280*/  ISETP.NE.AND.EX P0, PT, RZ, RZ, PT, P0 ;  /* 0x000000ffff00720c */ /* 0x000fda0003f05300 */
[----:B------:R-:W-:Y:S05]  /*0290*/  @!P0 BRA `(.L_x_15) ;  /* 0x00000024000c8947 */ /* 0x000fea0003800000 */
[----:B------:R-:W0:Y:S01]  /*02a0*/  LDC.64 R8, c[0x4][RZ] ;  /* 0x01000000ff087b82 */ /* 0x000e220000000a00 */
[----:B------:R-:W-:Y:S01]  /*02b0*/  IMAD.MOV.U32 R6, RZ, RZ, RZ ;  /* 0x000000ffff067224 */ /* 0x000fe200078e00ff */
[----:B------:R-:W-:Y:S01]  /*02c0*/  CS2R R4, SRZ ;  /* 0x0000000000047805 */ /* 0x000fe2000001ff00 */
[----:B------:R-:W-:Y:S01]  /*02d0*/  IMAD.MOV.U32 R16, RZ, RZ, RZ ;  /* 0x000000ffff107224 */ /* 0x000fe200078e00ff */
[----:B------:R-:W-:Y:S01]  /*02e0*/  CS2R R2, SRZ ;  /* 0x0000000000027805 */ /* 0x000fe2000001ff00 */
[----:B0-----:R-:W-:-:S07]  /*02f0*/  IMAD.WIDE.U32 R8, R12, 0xc80, R8 ;  /* 0x00000c800c087825 */ /* 0x001fce00078e0008 */
.L_x_17:
[----:B------:R-:W-:-:S06]  /*0300*/  IMAD R7, R16, 0x4, R1 ;  /* 0x0000000410077824 */ /* 0x000fcc00078e0201 */
[----:B------:R-:W5:Y:S01]  /*0310*/  LDL R7, [R7+0x4] ;  /* 0x0000040007077983 */ /* 0x000f620000100800 */
[----:B------:R-:W-:-:S05]  /*0320*/  UMOV UR4, URZ ;  /* 0x000000ff00047c82 */ /* 0x000fca0008000000 */
.L_x_16:
[----:B-----5:R-:W-:Y:S01]  /*0330*/  SHF.R.U32.HI R21, RZ, UR4, R7 ;  /* 0x00000004ff157c19 */ /* 0x020fe20008011607 */
[----:B------:R-:W-:-:S03]  /*0340*/  IMAD.SHL.U32 R13, R16, 0x20, RZ ;  /* 0x00000020100d7824 */ /* 0x000fc600078e00ff */
[----:B------:R-:W-:Y:S01]  /*0350*/  LOP3.LUT R14, R21, 0x1, RZ, 0xc0, !PT ;  /* 0x00000001150e7812 */ /* 0x000fe200078ec0ff */
[----:B------:R-:W-:-:S03]  /*0360*/  VIADD R13, R13, UR4 ;  /* 0x000000040d0d7c36 */ /* 0x000fc60008000000 */
[----:B------:R-:W-:Y:S01]  /*0370*/  ISETP.NE.U32.AND P0, PT, R14, 0x1, PT ;  /* 0x000000010e00780c */ /* 0x000fe20003f05070 */
[----:B------:R-:W-:-:S03]  /*0380*/  IMAD R13, R13, 0x5, RZ ;  /* 0x000000050d0d7824 */ /* 0x000fc600078e02ff */
[----:B------:R-:W-:Y:S01]  /*0390*/  R2P PR, R21, 0x7e ;  /* 0x0000007e15007804 */ /* 0x000fe20000000000 */
[----:B------:R-:W-:-:S08]  /*03a0*/  IMAD.WIDE.U32 R14, R13, 0x4, R8 ;  /* 0x000000040d0e7825 */ /* 0x000fd000078e0008 */
[----:B-1----:R-:W2:Y:S04]  /*03b0*/  @!P0 LDG.E R13, desc[UR6][R14.64] ;  /* 0x000000060e0d8981 */ /* 0x002ea8000c1e1900 */
[----:B------:R-:W3:Y:S04]  /*03c0*/  @P1 LDG.E R17, desc[UR6][R14.64+0x14] ;  /* 0x000014060e111981 */ /* 0x000ee8000c1e1900 */
[----:B------:R-:W4:Y:S04]  /*03d0*/  @P2 LDG.E R19, desc[UR6][R14.64+0x28] ;  /* 0x000028060e132981 */ /* 0x000f28000c1e1900 */
[----:B------:R-:W4:Y:S04]  /*03e0*/  @P3 LDG.E R23, desc[UR6][R14.64+0x3c] ;  /* 0x00003c060e173981 */ /* 0x000f28000c1e1900 */
[----:B------:R-:W4:Y:S04]  /*03f0*/  @!P0 LDG.E R18, desc[UR6][R14.64+0x8] ;  /* 0x000008060e128981 */ /* 0x000f28000c1e1900 */
[----:B------:R-:W4:Y:S04]  /*0400*/  @P4 LDG.E R25, desc[UR6][R14.64+0x50] ;  /* 0x000050060e194981 */ /* 0x000f28000c1e1900 */
[----:B------:R-:W4:Y:S04]  /*0410*/  @!P0 LDG.E R20, desc[UR6][R14.64+0x10] ;  /* 0x000010060e148981 */ /* 0x000f28000c1e1900 */
[----:B------:R-:W4:Y:S04]  /*0420*/  @P1 LDG.E R22, desc[UR6][R14.64+0x1c] ;  /* 0x00001c060e161981 */ /* 0x000f28000c1e1900 */
[----:B------:R-:W4:Y:S04]  /*0430*/  @P1 LDG.E R24, desc[UR6][R14.64+0x24] ;  /* 0x000024060e181981 */ /* 0x000f28000c1e1900 */
[----:B------:R-:W4:Y:S01]  /*0440*/  @P6 LDG.E R27, desc[UR6][R14.64+0x78] ;  /* 0x000078060e1b6981 */ /* 0x000f22000c1e1900 */
[----:B--2---:R-:W-:-:S03]  /*0450*/  @!P0 LOP3.LUT R6, R6, R13, RZ, 0x3c, !PT ;  /* 0x0000000d06068212 */ /* 0x004fc600078e3cff */
[----:B------:R-:W2:Y:S01]  /*0460*/  @!P0 LDG.E R13, desc[UR6][R14.64+0x4] ;  /* 0x000004060e0d8981 */ /* 0x000ea2000c1e1900 */
[----:B---3--:R-:W-:-:S03]  /*0470*/  @P1 LOP3.LUT R6, R6, R17, RZ, 0x3c, !PT ;  /* 0x0000001106061212 */ /* 0x008fc600078e3cff */
[----:B------:R-:W3:Y:S01]  /*0480*/  @!P0 LDG.E R17, desc[UR6][R14.64+0xc] ;  /* 0x00000c060e118981 */ /* 0x000ee2000c1e1900 */
[----:B----4-:R-:W-:-:S03]  /*0490*/  @P2 LOP3.LUT R6, R6, R19, RZ, 0x3c, !PT ;  /* 0x0000001306062212 */ /* 0x010fc600078e3cff */
[----:B------:R-:W4:Y:S01]  /*04a0*/  @P1 LDG.E R19, desc[UR6][R14.64+0x18] ;  /* 0x000018060e131981 */ /* 0x000f22000c1e1900 */
[----:B------:R-:W-:-:S03]  /*04b0*/  @P3 LOP3.LUT R6, R6, R23, RZ, 0x3c, !PT ;  /* 0x0000001706063212 */ /* 0x000fc600078e3cff */
[----:B------:R-:W4:Y:S01]  /*04c0*/  @P5 LDG.E R23, desc[UR6][R14.64+0x64] ;  /* 0x000064060e175981 */ /* 0x000f22000c1e1900 */
[----:B------:R-:W-:-:S03]  /*04d0*/  @!P0 LOP3.LUT R3, R3, R18, RZ, 0x3c, !PT ;  /* 0x0000001203038212 */ /* 0x000fc600078e3cff */
[----:B------:R-:W4:Y:S01]  /*04e0*/  @P2 LDG.E R18, desc[UR6][R14.64+0x30] ;  /* 0x000030060e122981 */ /* 0x000f22000c1e1900 */
[----:B------:R-:W-:-:S03]  /*04f0*/  @P4 LOP3.LUT R6, R6, R25, RZ, 0x3c, !PT ;  /* 0x0000001906064212 */ /* 0x000fc600078e3cff */
[----:B------:R-:W4:Y:S01]  /*0500*/  @P3 LDG.E R25, desc[UR6][R14.64+0x48] ;  /* 0x000048060e193981 */ /* 0x000f22000c1e1900 */
[----:B------:R-:W-:-:S03]  /*0510*/  @!P0 LOP3.LUT R5, R5, R20, RZ, 0x3c, !PT ;  /* 0x0000001405058212 */ /* 0x000fc600078e3cff */
[----:B------:R-:W4:Y:S01]  /*0520*/  @P2 LDG.E R20, desc[UR6][R14.64+0x38] ;  /* 0x000038060e142981 */ /* 0x000f22000c1e1900 */
[----:B------:R-:W-:-:S03]  /*0530*/  @P1 LOP3.LUT R3, R3, R22, RZ, 0x3c, !PT ;  /* 0x0000001603031212 */ /* 0x000fc600078e3cff */
[----:B------:R-:W4:Y:S01]  /*0540*/  @P3 LDG.E R22, desc[UR6][R14.64+0x44] ;  /* 0x000044060e163981 */ /* 0x000f22000c1e1900 */
[----:B--2---:R-:W-:-:S03]  /*0550*/  @!P0 LOP3.LUT R2, R2, R13, RZ, 0x3c, !PT ;  /* 0x0000000d02028212 */ /* 0x004fc600078e3cff */
[----:B------:R-:W2:Y:S01]  /*0560*/  @P1 LDG.E R13, desc[UR6][R14.64+0x20] ;  /* 0x000020060e0d1981 */ /* 0x000ea2000c1e1900 */
[----:B---3--:R-:W-:-:S03]  /*0570*/  @!P0 LOP3.LUT R4, R4, R17, RZ, 0x3c, !PT ;  /* 0x0000001104048212 */ /* 0x008fc600078e3cff */
[----:B------:R-:W3:Y:S01]  /*0580*/  @P2 LDG.E R17, desc[UR6][R14.64+0x2c] ;  /* 0x00002c060e112981 */ /* 0x000ee2000c1e1900 */
[----:B----4-:R-:W-:-:S03]  /*0590*/  @P1 LOP3.LUT R2, R2, R19, RZ, 0x3c, !PT ;  /* 0x0000001302021212 */ /* 0x010fc600078e3cff */
[----:B------:R-:W4:Y:S01]  /*05a0*/  @P2 LDG.E R19, desc[UR6][R14.64+0x34] ;  /* 0x000034060e132981 */ /* 0x000f22000c1e1900 */
[----:B------:R-:W-:-:S03]  /*05b0*/  @P5 LOP3.LUT R6, R6, R23, RZ, 0x3c, !PT ;  /* 0x0000001706065212 */ /* 0x000fc600078e3cff */
[----:B------:R-:W4:Y:S01]  /*05c0*/  @P3 LDG.E R23, desc[UR6][R14.64+0x40] ;  /* 0x000040060e173981 */ /* 0x000f22000c1e1900 */
[----:B------:R-:W-:Y:S02]  /*05d0*/  @P1 LOP3.LUT R5, R5, R24, RZ, 0x3c, !PT ;  /* 0x0000001805051212 */ /* 0x000fe400078e3cff */
[----:B------:R-:W-:Y:S01]  /*05e0*/  @P2 LOP3.LUT R3, R3, R18, RZ, 0x3c, !PT ;  /* 0x0000001203032212 */ /* 0x000fe200078e3cff */
[----:B------:R-:W4:Y:S04]  /*05f0*/  @P5 LDG.E R24, desc[UR6][R14.64+0x6c] ;  /* 0x00006c060e185981 */ /* 0x000f28000c1e1900 */
[----:B------:R-:W4:Y:S01]  /*0600*/  @P3 LDG.E R18, desc[UR6][R14.64+0x4c] ;  /* 0x00004c060e123981 */ /* 0x000f22000c1e1900 */
[----:B------:R-:W-:-:S03]  /*0610*/  @P2 LOP3.LUT R5, R5, R20, RZ, 0x3c, !PT ;  /* 0x0000001405052212 */ /* 0x000fc600078e3cff */
[----:B------:R-:W4:Y:S01]  /*0620*/  @P4 LDG.E R20, desc[UR6][R14.64+0x58] ;  /* 0x000058060e144981 */ /* 0x000f22000c1e1900 */
[----:B------:R-:W-:-:S03]  /*0630*/  @P3 LOP3.LUT R3, R3, R22, RZ, 0x3c, !PT ;  /* 0x0000001603033212 */ /* 0x000fc600078e3cff */
[----:B------:R-:W4:Y:S01]  /*0640*/  @P4 LDG.E R22, desc[UR6][R14.64+0x60] ;  /* 0x000060060e164981 */ /* 0x000f22000c1e1900 */
[----:B--2---:R-:W-:-:S03]  /*0650*/  @P1 LOP3.LUT R4, R4, R13, RZ, 0x3c, !PT ;  /* 0x0000000d04041212 */ /* 0x004fc600078e3cff */
[----:B------:R-:W2:Y:S01]  /*0660*/  @P4 LDG.E R13, desc[UR6][R14.64+0x54] ;  /* 0x000054060e0d4981 */ /* 0x000ea2000c1e1900 */
[----:B---3--:R-:W-:-:S03]  /*0670*/  @P2 LOP3.LUT R2, R2, R17, RZ, 0x3c, !PT ;  /* 0x0000001102022212 */ /* 0x008fc600078e3cff */
[----:B------:R-:W3:Y:S01]  /*0680*/  @P4 LDG.E R17, desc[UR6][R14.64+0x5c] ;  /* 0x00005c060e114981 */ /* 0x000ee2000c1e1900 */
[----:B----4-:R-:W-:-:S03]  /*0690*/  @P2 LOP3.LUT R4, R4, R19, RZ, 0x3c, !PT ;  /* 0x0000001304042212 */ /* 0x010fc600078e3cff */
[----:B------:R-:W4:Y:S01]  /*06a0*/  @P5 LDG.E R19, desc[UR6][R14.64+0x68] ;  /* 0x000068060e135981 */ /* 0x000f22000c1e1900 */
[----:B------:R-:W-:-:S03]  /*06b0*/  @P3 LOP3.LUT R2, R2, R23, RZ, 0x3c, !PT ;  /* 0x0000001702023212 */ /* 0x000fc600078e3cff */
[----:B------:R-:W4:Y:S01]  /*06c0*/  @P5 LDG.E R23, desc[UR6][R14.64+0x70] ;  /* 0x000070060e175981 */ /* 0x000f22000c1e1900 */
[----:B------:R-:W-:Y:S02]  /*06d0*/  LOP3.LUT P0, RZ, R21, 0x80, RZ, 0xc0, !PT ;  /* 0x0000008015ff7812 */ /* 0x000fe4000780c0ff */
[----:B------:R-:W-:Y:S02]  /*06e0*/  @P3 LOP3.LUT R4, R4, R25, RZ, 0x3c, !PT ;  /* 0x0000001904043212 */ /* 0x000fe400078e3cff */
[----:B------:R-:W-:Y:S02]  /*06f0*/  @P3 LOP3.LUT R5, R5, R18, RZ, 0x3c, !PT ;  /* 0x0000001205053212 */ /* 0x000fe400078e3cff */
[----:B------:R-:W4:Y:S01]  /*0700*/  @P5 LDG.E R18, desc[UR6][R14.64+0x74] ;  /* 0x000074060e125981 */ /* 0x000f22000c1e1900 */
[----:B------:R-:W-:-:S03]  /*0710*/  @P4 LOP3.LUT R3, R3, R20, RZ, 0x3c, !PT ;  /* 0x0000001403034212 */ /* 0x000fc600078e3cff */
[----:B------:R-:W4:Y:S01]  /*0720*/  @P6 LDG.E R20, desc[UR6][R14.64+0x80] ;  /* 0x000080060e146981 */ /* 0x000f22000c1e1900 */
[----:B------:R-:W-:-:S03]  /*0730*/  @P4 LOP3.LUT R5, R5, R22, RZ, 0x3c, !PT ;  /* 0x0000001605054212 */ /* 0x000fc600078e3cff */
[----:B------:R-:W4:Y:S01]  /*0740*/  @P6 LDG.E R22, desc[UR6][R14.64+0x88] ;  /* 0x000088060e166981 */ /* 0x000f22000c1e1900 */
[----:B------:R-:W-:-:S03]  /*0750*/  @P5 LOP3.LUT R3, R3, R24, RZ, 0x3c, !PT ;  /* 0x0000001803035212 */ /* 0x000fc600078e3cff */
[----:B------:R-:W4:Y:S04]  /*0760*/  @P0 LDG.E R25, desc[UR6][R14.64+0x8c] ;  /* 0x00008c060e190981 */ /* 0x000f28000c1e1900 */
[----:B------:R-:W4:Y:S04]  /*0770*/  @P0 LDG.E R24, desc[UR6][R14.64+0x94] ;  /* 0x000094060e180981 */ /* 0x000f28000c1e1900 */
        /* <DEDUP_REMOVED lines=9> */
[----:B------:R-:W-:Y:S02]  /*0810*/  @P6 LOP3.LUT R6, R6, R27, RZ, 0x3c, !PT ;  /* 0x0000001b06066212 */ /* 0x000fe400078e3cff */
[----:B------:R-:W-:Y:S02]  /*0820*/  @P5 LOP3.LUT R5, R5, R18, RZ, 0x3c, !PT ;  /* 0x0000001205055212 */ /* 0x000fe400078e3cff */
[----:B------:R-:W-:Y:S02]  /*0830*/  @P6 LOP3.LUT R3, R3, R20, RZ, 0x3c, !PT ;  /* 0x0000001403036212 */ /* 0x000fe400078e3cff */
[----:B------:R-:W-:Y:S02]  /*0840*/  @P6 LOP3.LUT R5, R5, R22, RZ, 0x3c, !PT ;  /* 0x0000001605056212 */ /* 0x000fe400078e3cff */
[----:B------:R-:W-:Y:S02]  /*0850*/  @P0 LOP3.LUT R6, R6, R25, RZ, 0x3c, !PT ;  /* 0x0000001906060212 */ /* 0x000fe400078e3cff */
[----:B------:R-:W-:-:S02]  /*0860*/  @P0 LOP3.LUT R3, R3, R24, RZ, 0x3c, !PT ;  /* 0x0000001803030212 */ /* 0x000fc400078e3cff */
[----:B------:R-:W-:Y:S02]  /*0870*/  @P0 LOP3.LUT R5, R5, R26, RZ, 0x3c, !PT ;  /* 0x0000001a05050212 */ /* 0x000fe400078e3cff */
[----:B--2---:R-:W-:Y:S02]  /*0880*/  @P6 LOP3.LUT R2, R2, R13, RZ, 0x3c, !PT ;  /* 0x0000000d02026212 */ /* 0x004fe400078e3cff */
[----:B---3--:R-:W-:Y:S02]  /*0890*/  @P6 LOP3.LUT R4, R4, R17, RZ, 0x3c, !PT ;  /* 0x0000001104046212 */ /* 0x008fe400078e3cff */
[----:B----4-:R-:W-:Y:S02]  /*08a0*/  @P0 LOP3.LUT R2, R2, R19, RZ, 0x3c, !PT ;  /* 0x0000001302020212 */ /* 0x010fe400078e3cff */
[----:B------:R-:W-:Y:S02]  /*08b0*/  @P0 LOP3.LUT R4, R4, R23, RZ, 0x3c, !PT ;  /* 0x0000001704040212 */ /* 0x000fe400078e3cff */
[----:B------:R-:W-:-:S13]  /*08c0*/  R2P PR, R21.B1, 0x7f ;  /* 0x0000007f15007804 */ /* 0x000fda0000001000 */
[----:B------:R-:W2:Y:S04]  /*08d0*/  @P0 LDG.E R20, desc[UR6][R14.64+0xb0] ;  /* 0x0000b0060e140981 */ /* 0x000ea8000c1e1900 */
[----:B------:R-:W3:Y:S04]  /*08e0*/  @P0 LDG.E R19, desc[UR6][R14.64+0xa0] ;  /* 0x0000a0060e130981 */ /* 0x000ee8000c1e1900 */
[----:B------:R-:W4:Y:S04]  /*08f0*/  @P0 LDG.E R23, desc[UR6][R14.64+0xa4] ;  /* 0x0000a4060e170981 */ /* 0x000f28000c1e1900 */
        /* <DEDUP_REMOVED lines=18> */
[----:B------:R-:W-:Y:S01]  /*0a20*/  LOP3.LUT P0, RZ, R21, 0x8000, RZ, 0xc0, !PT ;  /* 0x0000800015ff7812 */ /* 0x000fe2000780c0ff */
[----:B------:R-:W4:Y:S04]  /*0a30*/  @P2 LDG.E R25, desc[UR6][R14.64+0xcc] ;  /* 0x0000cc060e192981 */ /* 0x000f28000c1e1900 */
[----:B------:R-:W4:Y:S01]  /*0a40*/  @P1 LDG.E R21, desc[UR6][R14.64+0xb8] ;  /* 0x0000b8060e151981 */ /* 0x000f22000c1e1900 */
[----:B------:R-:W-:-:S03]  /*0a50*/  @P1 LOP3.LUT R6, R6, R27, RZ, 0x3c, !PT ;  /* 0x0000001b06061212 */ /* 0x000fc600078e3cff */
[----:B------:R-:W4:Y:S01]  /*0a60*/  @P6 LDG.E R27, desc[UR6][R14.64+0x118] ;  /* 0x000118060e1b6981 */ /* 0x000f22000c1e1900 */
[----:B------:R-:W-:-:S03]  /*0a70*/  @P2 LOP3.LUT R6, R6, R29, RZ, 0x3c, !PT ;  /* 0x0000001d06062212 */ /* 0x000fc600078e3cff */
[----:B------:R-:W4:Y:S01]  /*0a80*/  @P0 LDG.E R28, desc[UR6][R14.64+0x13c] ;  /* 0x00013c060e1c0981 */ /* 0x000f22000c1e1900 */
[----:B------:R-:W-:-:S03]  /*0a90*/  @P3 LOP3.LUT R6, R6, R17, RZ, 0x3c, !PT ;  /* 0x0000001106063212 */ /* 0x000fc600078e3cff */
[----:B------:R-:W4:Y:S01]  /*0aa0*/  @P2 LDG.E R17, desc[UR6][R14.64+0xd4] ;  /* 0x0000d4060e112981 */ /* 0x000f22000c1e1900 */
[----:B------:R-:W-:Y:S02]  /*0ab0*/  @P4 LOP3.LUT R6, R6, R13, RZ, 0x3c, !PT ;  /* 0x0000000d06064212 */ /* 0x000fe400078e3cff */
[----:B------:R-:W-:Y:S01]  /*0ac0*/  @P1 LOP3.LUT R5, R5, R22, RZ, 0x3c, !PT ;  /* 0x0000001605051212 */ /* 0x000fe200078e3cff */
[----:B------:R-:W4:Y:S04]  /*0ad0*/  @P5 LDG.E R13, desc[UR6][R14.64+0x108] ;  /* 0x000108060e0d5981 */ /* 0x000f28000c1e1900 */
[----:B------:R-:W4:Y:S01]  /*0ae0*/  @P3 LDG.E R22, desc[UR6][R14.64+0xe4] ;  /* 0x0000e4060e163981 */ /* 0x000f22000c1e1900 */
[----:B--2---:R-:W-:-:S03]  /*0af0*/  @P1 LOP3.LUT R3, R3, R20, RZ, 0x3c, !PT ;  /* 0x0000001403031212 */ /* 0x004fc600078e3cff */
[----:B------:R-:W2:Y:S01]  /*0b00*/  @P4 LDG.E R20, desc[UR6][R14.64+0x100] ;  /* 0x000100060e144981 */ /* 0x000ea2000c1e1900 */
[----:B---3--:R-:W-:Y:S02]  /*0b10*/  @P5 LOP3.LUT R6, R6, R19, RZ, 0x3c, !PT ;  /* 0x0000001306065212 */ /* 0x008fe400078e3cff */
[----:B------:R-:W-:Y:S01]  /*0b20*/  @P2 LOP3.LUT R3, R3, R24, RZ, 0x3c, !PT ;  /* 0x0000001803032212 */ /* 0x000fe200078e3cff */
[----:B------:R-:W3:Y:S01]  /*0b30*/  @P3 LDG.E R19, desc[UR6][R14.64+0xe0] ;  /* 0x0000e0060e133981 */ /* 0x000ee2000c1e1900 */
[----:B----4-:R-:W-:-:S03]  /*0b40*/  @P1 LOP3.LUT R4, R4, R23, RZ, 0x3c, !PT ;  /* 0x0000001704041212 */ /* 0x010fc600078e3cff */
[----:B------:R-:W4:Y:S04]  /*0b50*/  @P3 LDG.E R24, desc[UR6][R14.64+0xec] ;  /* 0x0000ec060e183981 */ /* 0x000f28000c1e1900 */
[----:B------:R-:W2:Y:S01]  /*0b60*/  @P4 LDG.E R23, desc[UR6][R14.64+0xf4] ;  /* 0x0000f4060e174981 */ /* 0x000ea2000c1e1900 */
[----:B------:R-:W-:-:S03]  /*0b70*/  @P1 LOP3.LUT R2, R2, R21, RZ, 0x3c, !PT ;  /* 0x0000001502021212 */ /* 0x000fc600078e3cff */
[----:B------:R-:W2:Y:S01]  /*0b80*/  @P3 LDG.E R21, desc[UR6][R14.64+0xe8] ;  /* 0x0000e8060e153981 */ /* 0x000ea2000c1e1900 */
[----:B------:R-:W-:Y:S02]  /*0b90*/  @P2 LOP3.LUT R5, R5, R18, RZ, 0x3c, !PT ;  /* 0x0000001205052212 */ /* 0x000fe400078e3cff */
[----:B------:R-:W-:Y:S01]  /*0ba0*/  @P2 LOP3.LUT R2, R2, R25, RZ, 0x3c, !PT ;  /* 0x0000001902022212 */ /* 0x000fe200078e3cff */
[----:B------:R-:W2:Y:S04]  /*0bb0*/  @P5 LDG.E R18, desc[UR6][R14.64+0x10c] ;  /* 0x00010c060e125981 */ /* 0x000ea8000c1e1900 */
[----:B------:R-:W2:Y:S01]  /*0bc0*/  @P4 LDG.E R25, desc[UR6][R14.64+0xfc] ;  /* 0x0000fc060e194981 */ /* 0x000ea2000c1e1900 */
[----:B------:R-:W-:-:S03]  /*0bd0*/  @P2 LOP3.LUT R4, R4, R17, RZ, 0x3c, !PT ;  /* 0x0000001104042212 */ /* 0x000fc600078e3cff */
[----:B------:R-:W2:Y:S01]  /*0be0*/  @P5 LDG.E R17, desc[UR6][R14.64+0x110] ;  /* 0x000110060e115981 */ /* 0x000ea2000c1e1900 */
[----:B------:R-:W-:-:S03]  /*0bf0*/  @P3 LOP3.LUT R3, R3, R22, RZ, 0x3c, !PT ;  /* 0x0000001603033212 */ /* 0x000fc600078e3cff */
[----:B------:R-:W2:Y:S01]  /*0c00*/  @P5 LDG.E R22, desc[UR6][R14.64+0x114] ;  /* 0x000114060e165981 */ /* 0x000ea2000c1e1900 */
[----:B------:R-:W-:Y:S02]  /*0c10*/  @P6 LOP3.LUT R6, R6, R27, RZ, 0x3c, !PT ;  /* 0x0000001b06066212 */ /* 0x000fe400078e3cff */
[----:B------:R-:W-:Y:S01]  /*0c20*/  @P4 LOP3.LUT R3, R3, R26, RZ, 0x3c, !PT ;  /* 0x0000001a03034212 */ /* 0x000fe200078e3cff */
[----:B------:R-:W2:Y:S04]  /*0c30*/  @P0 LDG.E R27, desc[UR6][R14.64+0x12c] ;  /* 0x00012c060e1b0981 */ /* 0x000ea8000c1e1900 */
[----:B------:R-:W2:Y:S01]  /*0c40*/  @P0 LDG.E R26, desc[UR6][R14.64+0x134] ;  /* 0x000134060e1a0981 */ /* 0x000ea2000c1e1900 */
[----:B---3--:R-:W-:-:S03]  /*0c50*/  @P3 LOP3.LUT R2, R2, R19, RZ, 0x3c, !PT ;  /* 0x0000001302023212 */ /* 0x008fc600078e3cff */
[----:B------:R-:W3:Y:S01]  /*0c60*/  @P6 LDG.E R19, desc[UR6][R14.64+0x11c] ;  /* 0x00011c060e136981 */ /* 0x000ee2000c1e1900 */
[----:B----4-:R-:W-:-:S03]  /*0c70*/  @P3 LOP3.LUT R5, R5, R24, RZ, 0x3c, !PT ;  /* 0x0000001805053212 */ /* 0x010fc600078e3cff */
[----:B------:R-:W4:Y:S01]  /*0c80*/  @P6 LDG.E R24, desc[UR6][R14.64+0x128] ;  /* 0x000128060e186981 */ /* 0x000f22000c1e1900 */
[----:B--2---:R-:W-:Y:S02]  /*0c90*/  @P4 LOP3.LUT R2, R2, R23, RZ, 0x3c, !PT ;  /* 0x0000001702024212 */ /* 0x004fe400078e3cff */
[----:B------:R-:W-:Y:S01]  /*0ca0*/  @P4 LOP3.LUT R5, R5, R20, RZ, 0x3c, !PT ;  /* 0x0000001405054212 */ /* 0x000fe200078e3cff */
[----:B------:R-:W2:Y:S01]  /*0cb0*/  @P0 LDG.E R23, desc[UR6][R14.64+0x138] ;  /* 0x000138060e170981 */ /* 0x000ea2000c1e1900 */
[----:B------:R-:W-:-:S03]  /*0cc0*/  @P5 LOP3.LUT R2, R2, R13, RZ, 0x3c, !PT ;  /* 0x0000000d02025212 */ /* 0x000fc600078e3cff */
[----:B------:R-:W2:Y:S01]  /*0cd0*/  @P6 LDG.E R20, desc[UR6][R14.64+0x120] ;  /* 0x000120060e146981 */ /* 0x000ea2000c1e1900 */
[----:B------:R-:W-:-:S03]  /*0ce0*/  @P3 LOP3.LUT R4, R4, R21, RZ, 0x3c, !PT ;  /* 0x0000001504043212 */ /* 0x000fc600078e3cff */
[----:B------:R-:W2:Y:S04]  /*0cf0*/  @P6 LDG.E R21, desc[UR6][R14.64+0x124] ;  /* 0x000124060e156981 */ /* 0x000ea8000c1e1900 */
[----:B------:R-:W2:Y:S01]  /*0d00*/  @P0 LDG.E R13, desc[UR6][R14.64+0x130] ;  /* 0x000130060e0d0981 */ /* 0x000ea2000c1e1900 */
[----:B------:R-:W-:Y:S01]  /*0d10*/  UIADD3 UR4, UPT, UPT, UR4, 0x10, URZ ;  /* 0x0000001004047890 */ /* 0x000fe2000fffe0ff */
[----:B------:R-:W-:-:S03]  /*0d20*/  @P4 LOP3.LUT R4, R4, R25, RZ, 0x3c, !PT ;  /* 0x0000001904044212 */ /* 0x000fc600078e3cff */
[----:B------:R-:W-:Y:S01]  /*0d30*/  UISETP.NE.AND UP0, UPT, UR4, 0x20, UPT ;  /* 0x000000200400788c */ /* 0x000fe2000bf05270 */
[----:B------:R-:W-:Y:S02]  /*0d40*/  @P5 LOP3.LUT R3, R3, R18, RZ, 0x3c, !PT ;  /* 0x0000001203035212 */ /* 0x000fe400078e3cff */
[----:B------:R-:W-:Y:S02]  /*0d50*/  @P5 LOP3.LUT R4, R4, R17, RZ, 0x3c, !PT ;  /* 0x0000001104045212 */ /* 0x000fe400078e3cff */
[----:B------:R-:W-:Y:S02]  /*0d60*/  @P5 LOP3.LUT R5, R5, R22, RZ, 0x3c, !PT ;  /* 0x0000001605055212 */ /* 0x000fe400078e3cff */
[----:B------:R-:W-:Y:S02]  /*0d70*/  @P0 LOP3.LUT R6, R6, R27, RZ, 0x3c, !PT ;  /* 0x0000001b06060212 */ /* 0x000fe400078e3cff */
[----:B---3--:R-:W-:Y:S02]  /*0d80*/  @P6 LOP3.LUT R2, R2, R19, RZ, 0x3c, !PT ;  /* 0x0000001302026212 */ /* 0x008fe400078e3cff */
[----:B----4-:R-:W-:-:S04]  /*0d90*/  @P6 LOP3.LUT R5, R5, R24, RZ, 0x3c, !PT ;  /* 0x0000001805056212 */ /* 0x010fc800078e3cff */
[----:B------:R-:W-:Y:S02]  /*0da0*/  @P0 LOP3.LUT R5, R5, R28, RZ, 0x3c, !PT ;  /* 0x0000001c05050212 */ /* 0x000fe400078e3cff */
[----:B--2---:R-:W-:Y:S02]  /*0db0*/  @P6 LOP3.LUT R3, R3, R20, RZ, 0x3c, !PT ;  /* 0x0000001403036212 */ /* 0x004fe400078e3cff */
[----:B------:R-:W-:Y:S02]  /*0dc0*/  @P6 LOP3.LUT R4, R4, R21, RZ, 0x3c, !PT ;  /* 0x0000001504046212 */ /* 0x000fe400078e3cff */
[----:B------:R-:W-:Y:S02]  /*0dd0*/  @P0 LOP3.LUT R3, R3, R26, RZ, 0x3c, !PT ;  /* 0x0000001a03030212 */ /* 0x000fe400078e3cff */
[----:B------:R-:W-:Y:S02]  /*0de0*/  @P0 LOP3.LUT R2, R2, R13, RZ, 0x3c, !PT ;  /* 0x0000000d02020212 */ /* 0x000fe400078e3cff */
[----:B------:R-:W-:Y:S01]  /*0df0*/  @P0 LOP3.LUT R4, R4, R23, RZ, 0x3c, !PT ;  /* 0x0000001704040212 */ /* 0x000fe200078e3cff */
[----:B------:R-:W-:Y:S06]  /*0e00*/  BRA.U UP0, `(.L_x_16) ;  /* 0xfffffff500487547 */ /* 0x000fec000b83ffff */
[----:B------:R-:W-:-:S05]  /*0e10*/  VIADD R16, R16, 0x1 ;  /* 0x0000000110107836 */ /* 0x000fca0000000000 */
[----:B------:R-:W-:-:S13]  /*0e20*/  ISETP.NE.AND P0, PT, R16, 0x5, PT ;  /* 0x000000051000780c */ /* 0x000fda0003f05270 */
[----:B------:R-:W-:Y:S05]  /*0e30*/  @P0 BRA `(.L_x_17) ;  /* 0xfffffff400300947 */ /* 0x000fea000383ffff */
[----:B------:R-:W-:Y:S01]  /*0e40*/  LOP3.LUT R7, R11, 0x3, RZ, 0xc0, !PT ;  /* 0x000000030b077812 */ /* 0x000fe200078ec0ff */
[----:B------:R0:W-:Y:S03]  /*0e50*/  STL.64 [R1+0x8], R2 ;  /* 0x0000080201007387 */ /* 0x0001e60000100a00 */
[----:B------:R-:W-:Y:S01]  /*0e60*/  ISETP.NE.U32.AND P0, PT, R7, 0x1, PT ;  /* 0x000000010700780c */ /* 0x000fe20003f05070 */
[----:B------:R0:W-:Y:S03]  /*0e70*/  STL.64 [R1+0x10], R4 ;  /* 0x0000100401007387 */ /* 0x0001e60000100a00 */
[----:B------:R-:W-:Y:S01]  /*0e80*/  ISETP.NE.AND.EX P0, PT, RZ, RZ, PT, P0 ;  /* 0x000000ffff00720c */ /* 0x000fe20003f05300 */
[----:B------:R0:W-:-:S12]  /*0e90*/  STL [R1+0x4], R6 ;  /* 0x0000040601007387 */ /* 0x0001d80000100800 */
[----:B0-----:R-:W-:Y:S05]  /*0ea0*/  @!P0 BRA `(.L_x_15) ;  /* 0x0000001800088947 */ /* 0x001fea0003800000 */
[----:B------:R-:W-:Y:S01]  /*0eb0*/  UMOV UR4, URZ ;  /* 0x000000ff00047c82 */ /* 0x000fe20008000000 */
[----:B------:R-:W-:Y:S01]  /*0ec0*/  UMOV UR5, URZ ;  /* 0x000000ff00057c82 */ /* 0x000fe20008000000 */
[----:B------:R-:W-:Y:S02]  /*0ed0*/  IMAD.MOV.U32 R6, RZ, RZ, RZ ;  /* 0x000000ffff067224 */ /* 0x000fe400078e00ff */
[----:B------:R-:W-:Y:S02]  /*0ee0*/  IMAD.MOV.U32 R16, RZ, RZ, RZ ;  /* 0x000000ffff107224 */ /* 0x000fe400078e00ff */
[----:B------:R-:W-:Y:S02]  /*0ef0*/  IMAD.MOV.U32 R4, RZ, RZ, RZ ;  /* 0x000000ffff047224 */ /* 0x000fe400078e00ff */
[----:B------:R-:W-:Y:S02]  /*0f00*/  IMAD.MOV.U32 R3, RZ, RZ, RZ ;  /* 0x000000ffff037224 */ /* 0x000fe400078e00ff */
[----:B------:R-:W-:-:S02]  /*0f10*/  IMAD.U32 R5, RZ, RZ, UR4 ;  /* 0x00000004ff057e24 */ /* 0x000fc4000f8e00ff */
[----:B------:R-:W-:-:S07]  /*0f20*/  IMAD.U32 R2, RZ, RZ, UR5 ;  /* 0x00000005ff027e24 */ /* 0x000fce000f8e00ff */
.L_x_19:
[----:B------:R-:W-:-:S06]  /*0f30*/  IMAD R7, R16, 0x4, R1 ;  /* 0x0000000410077824 */ /* 0x000fcc00078e0201 */
[----:B------:R-:W5:Y:S01]  /*0f40*/  LDL R7, [R7+0x4] ;  /* 0x0000040007077983 */ /* 0x000f620000100800 */
[----:B------:R-:W-:-:S05]  /*0f50*/  UMOV UR4, URZ ;  /* 0x000000ff00047c82 */ /* 0x000fca0008000000 */
.L_x_18:
        /* <DEDUP_REMOVED lines=8> */
[----:B------:R-:W2:Y:S04]  /*0fe0*/  @!P0 LDG.E R13, desc[UR6][R14.64] ;  /* 0x000000060e0d8981 */ /* 0x000ea8000c1e1900 */
        /* <DEDUP_REMOVED lines=169> */
[----:B------:R0:W-:Y:S03]  /*1a80*/  STL [R1+0x4], R6 ;  /* 0x0000040601007387 */ /* 0x0001e60000100800 */
[----:B------:R-:W-:Y:S01]  /*1a90*/  ISETP.NE.U32.AND P0, PT, R7, 0x3, PT ;  /* 0x000000030700780c */ /* 0x000fe20003f05070 */
[----:B------:R0:W-:Y:S03]  /*1aa0*/  STL.64 [R1+0x8], R2 ;  /* 0x0000080201007387 */ /* 0x0001e60000100a00 */
[----:B------:R-:W-:Y:S01]  /*1ab0*/  ISETP.NE.AND.EX P0, PT, RZ, RZ, PT, P0 ;  /* 0x000000ffff00720c */ /* 0x000fe20003f05300 */
[----:B------:R0:W-:-:S12]  /*1ac0*/  STL.64 [R1+0x10], R4 ;  /* 0x0000100401007387 */ /* 0x0001d80000100a00 */
[----:B0-----:R-:W-:Y:S05]  /*1ad0*/  @P0 BRA `(.L_x_15) ;  /* 0x0000000800fc0947 */ /* 0x001fea0003800000 */
        /* <DEDUP_REMOVED lines=8> */
.L_x_21:
[----:B------:R-:W-:-:S06]  /*1b60*/  IMAD R7, R16, 0x4, R1 ;  /* 0x0000000410077824 */ /* 0x000fcc00078e0201 */
[----:B------:R-:W5:Y:S01]  /*1b70*/  LDL R7, [R7+0x4] ;  /* 0x0000040007077983 */ /* 0x000f620000100800 */
[----:B------:R-:W-:-:S05]  /*1b80*/  UMOV UR4, URZ ;  /* 0x000000ff00047c82 */ /* 0x000fca0008000000 */
.L_x_20:
        /* <DEDUP_REMOVED lines=177> */
[----:B------:R0:W-:Y:S04]  /*26a0*/  STL [R1+0x4], R6 ;  /* 0x0000040601007387 */ /* 0x0001e80000100800 */
[----:B------:R0:W-:Y:S04]  /*26b0*/  STL.64 [R1+0x8], R2 ;  /* 0x0000080201007387 */ /* 0x0001e80000100a00 */
[----:B------:R0:W-:Y:S02]  /*26c0*/  STL.64 [R1+0x10], R4 ;  /* 0x0000100401007387 */ /* 0x0001e40000100a00 */
.L_x_15:
[----:B-1----:R-:W-:Y:S05]  /*26d0*/  BSYNC.RECONVERGENT B1 ;  /* 0x0000000000017941 */ /* 0x002fea0003800200 */
.L_x_14:
[C---:B------:R-:W-:Y:S01]  /*26e0*/  ISETP.GT.U32.AND P0, PT, R11.reuse, 0x3, PT ;  /* 0x000000030b00780c */ /* 0x040fe20003f04070 */
[----:B------:R-:W-:Y:S01]  /*26f0*/  VIADD R12, R12, 0x1 ;  /* 0x000000010c0c7836 */ /* 0x000fe20000000000 */
[--C-:B------:R-:W-:Y:S02]  /*2700*/  SHF.R.U64 R11, R11, 0x2, R10.reuse ;  /* 0x000000020b0b7819 */ /* 0x100fe4000000120a */
[----:B------:R-:W-:Y:S02]  /*2710*/  ISETP.GT.U32.AND.EX P0, PT, R10, RZ, PT, P0 ;  /* 0x000000ff0a00720c */ /* 0x000fe40003f04100 */
[----:B------:R-:W-:-:S11]  /*2720*/  SHF.R.U32.HI R10, RZ, 0x2, R10 ;  /* 0x00000002ff0a7819 */ /* 0x000fd6000001160a */
[----:B------:R-:W-:Y:S05]  /*2730*/  @P0 BRA `(.L_x_22) ;  /* 0xffffffd800c40947 */ /* 0x000fea000383ffff */
.L_x_13:
[----:B-1----:R-:W-:Y:S05]  /*2740*/  BSYNC.RECONVERGENT B0 ;  /* 0x0000000000007941 */ /* 0x002fea0003800200 */
.L_x_12:
[----:B0-----:R-:W-:Y:S01]  /*2750*/  SHF.R.U32.HI R3, RZ, 0x2, R6 ;  /* 0x00000002ff037819 */ /* 0x001fe20000011606 */
[----:B------:R-:W-:Y:S01]  /*2760*/  IMAD.SHL.U32 R4, R5, 0x10, RZ ;  /* 0x0000001005047824 */ /* 0x000fe200078e00ff */
[----:B------:R-:W-:Y:S01]  /*2770*/  BSSY.RECONVERGENT B0, `(.L_x_23) ;  /* 0x000003b000007945 */ /* 0x000fe20003800200 */
[----:B------:R-:W-:Y:S01]  /*2780*/  IMAD.MOV.U32 R9, RZ, RZ, 0x3e055027 ;  /* 0x3e055027ff097424 */ /* 0x000fe200078e00ff */
[----:B------:R-:W-:-:S05]  /*2790*/  LOP3.LUT R3, R3, R6, RZ, 0x3c, !PT ;  /* 0x0000000603037212 */ /* 0x000fca00078e3cff */
[----:B------:R-:W-:-:S05]  /*27a0*/  IMAD.SHL.U32 R6, R3, 0x2, RZ ;  /* 0x0000000203067824 */ /* 0x000fca00078e00ff */
[----:B------:R-:W-:Y:S01]  /*27b0*/  LOP3.LUT R4, R3, R6, R4, 0x96, !PT ;  /* 0x0000000603047212 */ /* 0x000fe200078e9604 */
[----:B------:R-:W-:-:S03]  /*27c0*/  IMAD.MOV.U32 R6, RZ, RZ, 0x2f800000 ;  /* 0x2f800000ff067424 */ /* 0x000fc600078e00ff */
[----:B------:R-:W-:-:S05]  /*27d0*/  LOP3.LUT R5, R4, R5, RZ, 0x3c, !PT ;  /* 0x0000000504057212 */ /* 0x000fca00078e3cff */
[----:B------:R-:W-:-:S05]  /*27e0*/  VIADD R3, R5, 0xd209373c ;  /* 0xd209373c05037836 */ /* 0x000fca0000000000 */
[----:B------:R-:W-:-:S05]  /*27f0*/  I2FP.F32.U32 R3, R3 ;  /* 0x0000000300037245 */ /* 0x000fca0000201000 */
[----:B------:R-:W-:-:S05]  /*2800*/  FFMA R6, R3, R6, 1.1641532182693481445e-10 ;  /* 0x2f00000003067423 */ /* 0x000fca0000000006 */
[----:B------:R-:W-:-:S13]  /*2810*/  FSETP.GEU.AND P0, PT, R6, 1.175494350822287508e-38, PT ;  /* 0x008000000600780b */ /* 0x000fda0003f0e000 */
[----:B------:R-:W-:-:S04]  /*2820*/  @!P0 FMUL R6, R6, 8388608 ;  /* 0x4b00000006068820 */ /* 0x000fc80000400000 */
[----:B------:R-:W-:-:S05]  /*2830*/  VIADD R3, R6, 0xc0d55555 ;  /* 0xc0d5555506037836 */ /* 0x000fca0000000000 */
[----:B------:R-:W-:-:S04]  /*2840*/  LOP3.LUT R7, R3, 0xff800000, RZ, 0xc0, !PT ;  /* 0xff80000003077812 */ /* 0x000fc800078ec0ff */
[----:B------:R-:W-:Y:S01]  /*2850*/  I2FP.F32.S32 R4, R7 ;  /* 0x0000000700047245 */ /* 0x000fe20000201400 */
[----:B------:R-:W-:Y:S02]  /*2860*/  IMAD.IADD R3, R6, 0x1, -R7 ;  /* 0x0000000106037824 */ /* 0x000fe400078e0a07 */
[----:B------:R-:W-:Y:S02]  /*2870*/  IMAD.MOV.U32 R7, RZ, RZ, 0x7f800000 ;  /* 0x7f800000ff077424 */ /* 0x000fe400078e00ff */
[----:B------:R-:W-:-:S04]  /*2880*/  FADD R8, R3, -1 ;  /* 0xbf80000003087421 */ /* 0x000fc80000000000 */
[----:B------:R-:W-:-:S04]  /*2890*/  FFMA R3, R8, -R9, 0.14084610342979431152 ;  /* 0x3e1039f608037423 */ /* 0x000fc80000000809 */
[----:B------:R-:W-:-:S04]  /*28a0*/  FFMA R3, R8, R3, -0.12148627638816833496 ;  /* 0xbdf8cdcc08037423 */ /* 0x000fc80000000003 */
[----:B------:R-:W-:-:S04]  /*28b0*/  FFMA R3, R8, R3, 0.13980610668659210205 ;  /* 0x3e0f295508037423 */ /* 0x000fc80000000003 */
[----:B------:R-:W-:-:S04]  /*28c0*/  FFMA R3, R8, R3, -0.16684235632419586182 ;  /* 0xbe2ad8b908037423 */ /* 0x000fc80000000003 */
[----:B------:R-:W-:-:S04]  /*28d0*/  FFMA R3, R8, R3, 0.20012299716472625732 ;  /* 0x3e4ced0b08037423 */ /* 0x000fc80000000003 */
[----:B------:R-:W-:-:S04]  /*28e0*/  FFMA R3, R8, R3, -0.24999669194221496582 ;  /* 0xbe7fff2208037423 */ /* 0x000fc80000000003 */
[----:B------:R-:W-:-:S04]  /*28f0*/  FFMA R3, R8, R3, 0.33333182334899902344 ;  /* 0x3eaaaa7808037423 */ /* 0x000fc80000000003 */
[----:B------:R-:W-:Y:S01]  /*2900*/  FFMA R9, R8, R3, -0.5 ;  /* 0xbf00000008097423 */ /* 0x000fe20000000003 */
[----:B------:R-:W-:Y:S02]  /*2910*/  FSEL R3, RZ, -23, P0 ;  /* 0xc1b80000ff037808 */ /* 0x000fe40000000000 */
[----:B------:R-:W-:Y:S01]  /*2920*/  ISETP.GT.U32.AND P0, PT, R6, 0x7f7fffff, PT ;  /* 0x7f7fffff0600780c */ /* 0x000fe20003f04070 */
[----:B------:R-:W-:Y:S02]  /*2930*/  FMUL R9, R8, R9 ;  /* 0x0000000908097220 */ /* 0x000fe40000400000 */
[----:B------:R-:W-:Y:S01]  /*2940*/  FFMA R4, R4, 1.1920928955078125e-07, R3 ;  /* 0x3400000004047823 */ /* 0x000fe20000000003 */
[----:B------:R-:W-:Y:S01]  /*2950*/  SHF.R.U32.HI R3, RZ, 0x2, R2 ;  /* 0x00000002ff037819 */ /* 0x000fe20000011602 */
[----:B------:R-:W-:-:S03]  /*2960*/  FFMA R9, R8, R9, R8 ;  /* 0x0000000908097223 */ /* 0x000fc60000000008 */
[----:B------:R-:W-:Y:S01]  /*2970*/  LOP3.LUT R3, R3, R2, RZ, 0x3c, !PT ;  /* 0x0000000203037212 */ /* 0x000fe200078e3cff */
[----:B------:R-:W-:Y:S01]  /*2980*/  FFMA R9, R4, 0.69314718246459960938, R9 ;  /* 0x3f31721804097823 */ /* 0x000fe20000000009 */
[----:B------:R-:W-:-:S03]  /*2990*/  IMAD.SHL.U32 R2, R5, 0x10, RZ ;  /* 0x0000001005027824 */ /* 0x000fc600078e00ff */
[C---:B------:R-:W-:Y:S01]  /*29a0*/  @P0 FFMA R9, R6.reuse, R7, +INF ;  /* 0x7f80000006090423 */ /* 0x040fe20000000007 */
[----:B------:R-:W-:Y:S01]  /*29b0*/  FSETP.NEU.AND P0, PT, R6, RZ, PT ;  /* 0x000000ff0600720b */ /* 0x000fe20003f0d000 */
[----:B------:R-:W-:Y:S02]  /*29c0*/  IMAD.SHL.U32 R4, R3, 0x2, RZ ;  /* 0x0000000203047824 */ /* 0x000fe400078e00ff */
[----:B------:R-:W-:-:S03]  /*29d0*/  FMUL R9, R9, -2 ;  /* 0xc000000009097820 */ /* 0x000fc60000400000 */
[----:B------:R-:W-:Y:S02]  /*29e0*/  LOP3.LUT R2, R3, R4, R2, 0x96, !PT ;  /* 0x0000000403027212 */ /* 0x000fe400078e9602 */
[----:B------:R-:W-:Y:S02]  /*29f0*/  FSEL R6, R9, +INF , P0 ;  /* 0x7f80000009067808 */ /* 0x000fe40000000000 */
[----:B------:R-:W-:Y:S02]  /*2a00*/  LOP3.LUT R2, R2, R5, RZ, 0x3c, !PT ;  /* 0x0000000502027212 */ /* 0x000fe400078e3cff */
[----:B------:R0:W1:Y:S01]  /*2a10*/  MUFU.RSQ R5, R6 ;  /* 0x0000000600057308 */ /* 0x0000620000001400 */
[----:B------:R-:W-:Y:S02]  /*2a20*/  VIADD R3, R6, 0xf3000000 ;  /* 0xf300000006037836 */ /* 0x000fe40000000000 */
[----:B------:R-:W-:-:S03]  /*2a30*/  VIADD R2, R2, 0xd20ebf01 ;  /* 0xd20ebf0102027836 */ /* 0x000fc60000000000 */
[----:B------:R-:W-:Y:S01]  /*2a40*/  ISETP.GT.U32.AND P0, PT, R3, 0x727fffff, PT ;  /* 0x727fffff0300780c */ /* 0x000fe20003f04070 */
[----:B------:R-:W-:Y:S01]  /*2a50*/  IMAD.MOV.U32 R3, RZ, RZ, 0x30c90fdb ;  /* 0x30c90fdbff037424 */ /* 0x000fe200078e00ff */
[----:B------:R-:W-:-:S05]  /*2a60*/  I2FP.F32.U32 R2, R2 ;  /* 0x0000000200027245 */ /* 0x000fca0000201000 */
[----:B------:R-:W-:-:S06]  /*2a70*/  FFMA R10, R2, R3, 7.314590599882819788e-10 ;  /* 0x30490fdb020a7423 */ /* 0x000fcc0000000003 */
[----:B01----:R-:W-:Y:S05]  /*2a80*/  @!P0 BRA `(.L_x_24) ;  /* 0x0000000000148947 */ /* 0x003fea0003800000 */
[----:B------:R-:W-:Y:S01]  /*2a90*/  IMAD.MOV.U32 R2, RZ, RZ, R6 ;  /* 0x000000ffff027224 */ /* 0x000fe200078e0006 */
[----:B------:R-:W-:-:S07]  /*2aa0*/  MOV R9, 0x2ac0 ;  /* 0x00002ac000097802 */ /* 0x000fce0000000f00 */
[----:B------:R-:W-:Y:S05]  /*2ab0*/  CALL.REL.NOINC `($__internal_0_$__cuda_sm20_sqrt_rn_f32_slowpath) ;  /* 0x0000000000b07944 */ /* 0x000fea0003c00000 */
[----:B------:R-:W-:Y:S01]  /*2ac0*/  IMAD.MOV.U32 R3, RZ, RZ, R2 ;  /* 0x000000ffff037224 */ /* 0x000fe200078e0002 */
[----:B------:R-:W-:Y:S06]  /*2ad0*/  BRA `(.L_x_25) ;  /* 0x0000000000107947 */ /* 0x000fec0003800000 */
.L_x_24:
[----:B------:R-:W-:Y:S01]  /*2ae0*/  FMUL.FTZ R3, R6, R5 ;  /* 0x0000000506037220 */ /* 0x000fe20000410000 */
[----:B------:R-:W-:-:S03]  /*2af0*/  FMUL.FTZ R4, R5, 0.5 ;  /* 0x3f00000005047820 */ /* 0x000fc60000410000 */
[----:B------:R-:W-:-:S04]  /*2b00*/  FFMA R2, -R3, R3, R6 ;  /* 0x0000000303027223 */ /* 0x000fc80000000106 */
[----:B------:R-:W-:-:S07]  /*2b10*/  FFMA R3, R2, R4, R3 ;  /* 0x0000000402037223 */ /* 0x000fce0000000003 */
.L_x_25:
[----:B------:R-:W-:Y:S05]  /*2b20*/  BSYNC.RECONVERGENT B0 ;  /* 0x0000000000007941 */ /* 0x000fea0003800200 */
.L_x_23:
[----:B------:R-:W0:Y:S01]  /*2b30*/  LDCU UR4, c[0x0][0x384] ;  /* 0x00007080ff0477ac */ /* 0x000e220008000800 */
[----:B------:R-:W-:-:S06]  /*2b40*/  FMUL.RZ R4, R10, 0.15915493667125701904 ;  /* 0x3e22f9830a047820 */ /* 0x000fcc000040c000 */
[----:B------:R-:W1:Y:S01]  /*2b50*/  MUFU.SIN R4, R4 ;  /* 0x0000000400047308 */ /* 0x000e620000000400 */
[----:B0-----:R-:W-:Y:S01]  /*2b60*/  I2FP.F32.S32 R5, UR4 ;  /* 0x0000000400057c45 */ /* 0x001fe20008201400 */
[----:B------:R-:W-:Y:S02]  /*2b70*/  UMOV UR4, 0x40000000 ;  /* 0x4000000000047882 */ /* 0x000fe40000000000 */
[----:B------:R-:W-:-:S04]  /*2b80*/  IMAD.U32 R8, RZ, RZ, UR4 ;  /* 0x00000004ff087e24 */ /* 0x000fc8000f8e00ff */
[----:B------:R-:W0:Y:S01]  /*2b90*/  MUFU.RCP R2, R5 ;  /* 0x0000000500027308 */ /* 0x000e220000001000 */
[----:B-1----:R-:W-:-:S07]  /*2ba0*/  FMUL R3, R4, R3 ;  /* 0x0000000304037220 */ /* 0x002fce0000400000 */
[----:B------:R-:W1:Y:S01]  /*2bb0*/  FCHK P0, R8, R5 ;  /* 0x0000000508007302 */ /* 0x000e620000000000 */
[----:B0-----:R-:W-:-:S04]  /*2bc0*/  FFMA R7, -R5, R2, 1 ;  /* 0x3f80000005077423 */ /* 0x001fc80000000102 */
[----:B------:R-:W-:-:S04]  /*2bd0*/  FFMA R2, R2, R7, R2 ;  /* 0x0000000702027223 */ /* 0x000fc80000000002 */
[----:B------:R-:W-:-:S04]  /*2be0*/  FFMA R6, R2, 2, RZ ;  /* 0x4000000002067823 */ /* 0x000fc800000000ff */
[----:B------:R-:W-:-:S04]  /*2bf0*/  FFMA R7, -R5, R6, 2 ;  /* 0x4000000005077423 */ /* 0x000fc80000000106 */
[----:B------:R-:W-:Y:S01]  /*2c00*/  FFMA R2, R2, R7, R6 ;  /* 0x0000000702027223 */ /* 0x000fe20000000006 */
[----:B-1----:R-:W-:Y:S06]  /*2c10*/  @!P0 BRA `(.L_x_26) ;  /* 0x00000000000c8947 */ /* 0x002fec0003800000 */
[----:B------:R-:W-:-:S07]  /*2c20*/  MOV R4, 0x2c40 ;  /* 0x00002c4000047802 */ /* 0x000fce0000000f00 */
[----:B------:R-:W-:Y:S05]  /*2c30*/  CALL.REL.NOINC `($__internal_1_$__cuda_sm3x_div_rn_noftz_f32_slowpath) ;  /* 0x0000000000ac7944 */ /* 0x000fea0003c00000 */
[----:B------:R-:W-:-:S07]  /*2c40*/  IMAD.MOV.U32 R2, RZ, RZ, R8 ;  /* 0x000000ffff027224 */ /* 0x000fce00078e0008 */
.L_x_26:
[----:B------:R-:W-:Y:S01]  /*2c50*/  VIADD R4, R2, 0xf3000000 ;  /* 0xf300000002047836 */ /* 0x000fe20000000000 */
[----:B------:R0:W1:Y:S04]  /*2c60*/  MUFU.RSQ R7, R2 ;  /* 0x0000000200077308 */ /* 0x0000680000001400 */
[----:B------:R-:W-:-:S13]  /*2c70*/  ISETP.GT.U32.AND P0, PT, R4, 0x727fffff, PT ;  /* 0x727fffff0400780c */ /* 0x000fda0003f04070 */
[----:B01----:R-:W-:Y:S05]  /*2c80*/  @!P0 BRA `(.L_x_27) ;  /* 0x0000000000148947 */ /* 0x003fea0003800000 */
[----:B------:R-:W-:Y:S01]  /*2c90*/  BSSY.RECONVERGENT B0, `(.L_x_28) ;  /* 0x0000003000007945 */ /* 0x000fe20003800200 */
[----:B------:R-:W-:-:S07]  /*2ca0*/  MOV R9, 0x2cc0 ;  /* 0x00002cc000097802 */ /* 0x000fce0000000f00 */
[----:B------:R-:W-:Y:S05]  /*2cb0*/  CALL.REL.NOINC `($__internal_0_$__cuda_sm20_sqrt_rn_f32_slowpath) ;  /* 0x0000000000307944 */ /* 0x000fea0003c00000 */
[----:B------:R-:W-:Y:S05]  /*2cc0*/  BSYNC.RECONVERGENT B0 ;  /* 0x0000000000007941 */ /* 0x000fea0003800200 */
.L_x_28:
[----:B------:R-:W-:Y:S05]  /*2cd0*/  BRA `(.L_x_29) ;  /* 0x0000000000107947 */ /* 0x000fea0003800000 */
.L_x_27:
[C---:B------:R-:W-:Y:S01]  /*2ce0*/  FMUL.FTZ R5, R7.reuse, R2 ;  /* 0x0000000207057220 */ /* 0x040fe20000410000 */
[----:B------:R-:W-:-:S03]  /*2cf0*/  FMUL.FTZ R4, R7, 0.5 ;  /* 0x3f00000007047820 */ /* 0x000fc60000410000 */
[----:B------:R-:W-:-:S04]  /*2d00*/  FFMA R2, -R5, R5, R2 ;  /* 0x0000000505027223 */ /* 0x000fc80000000102 */
[----:B------:R-:W-:-:S07]  /*2d10*/  FFMA R2, R2, R4, R5 ;  /* 0x0000000402027223 */ /* 0x000fce0000000005 */
.L_x_29:
[----:B------:R-:W0:Y:S01]  /*2d20*/  LDCU.64 UR4, c[0x0][0x388] ;  /* 0x00007100ff0477ac */ /* 0x000e220008000a00 */
[----:B------:R-:W-:Y:S01]  /*2d30*/  FMUL R3, R3, R2 ;  /* 0x0000000203037220 */ /* 0x000fe20000400000 */
[----:B0-----:R-:W-:-:S04]  /*2d40*/  LEA R4, P0, R0, UR4, 0x2 ;  /* 0x0000000400047c11 */ /* 0x001fc8000f8010ff */
[----:B------:R-:W-:-:S05]  /*2d50*/  LEA.HI.X R5, R0, UR5, RZ, 0x2, P0 ;  /* 0x0000000500057c11 */ /* 0x000fca00080f14ff */
[----:B------:R-:W-:Y:S01]  /*2d60*/  STG.E desc[UR6][R4.64], R3 ;  /* 0x0000000304007986 */ /* 0x000fe2000c101906 */
[----:B------:R-:W-:Y:S05]  /*2d70*/  EXIT ;  /* 0x000000000000794d */ /* 0x000fea0003800000 */
        .weak           $__internal_0_$__cuda_sm20_sqrt_rn_f32_slowpath
        .type           $__internal_0_$__cuda_sm20_sqrt_rn_f32_slowpath,@function
        .size           $__internal_0_$__cuda_sm20_sqrt_rn_f32_slowpath,($__internal_1_$__cuda_sm3x_div_rn_noftz_f32_slowpath - $__internal_0_$__cuda_sm20_sqrt_rn_f32_slowpath)
$__internal_0_$__cuda_sm20_sqrt_rn_f32_slowpath:
[----:B------:R-:W-:-:S13]  /*2d80*/  LOP3.LUT P0, RZ, R2, 0x7fffffff, RZ, 0xc0, !PT ;  /* 0x7fffffff02ff7812 */ /* 0x000fda000780c0ff */
[----:B------:R-:W-:Y:S01]  /*2d90*/  @!P0 IMAD.MOV.U32 R4, RZ, RZ, R2 ;  /* 0x000000ffff048224 */ /* 0x000fe200078e0002 */
[----:B------:R-:W-:Y:S06]  /*2da0*/  @!P0 BRA `(.L_x_30) ;  /* 0x0000000000408947 */ /* 0x000fec0003800000 */
[----:B------:R-:W-:-:S13]  /*2db0*/  FSETP.GEU.FTZ.AND P0, PT, R2, RZ, PT ;  /* 0x000000ff0200720b */ /* 0x000fda0003f1e000 */
[----:B------:R-:W-:Y:S01]  /*2dc0*/  @!P0 IMAD.MOV.U32 R4, RZ, RZ, 0x7fffffff ;  /* 0x7fffffffff048424 */ /* 0x000fe200078e00ff */
[----:B------:R-:W-:Y:S06]  /*2dd0*/  @!P0 BRA `(.L_x_30) ;  /* 0x0000000000348947 */ /* 0x000fec0003800000 */
[----:B------:R-:W-:-:S13]  /*2de0*/  FSETP.GTU.FTZ.AND P0, PT, |R2|, +INF , PT ;  /* 0x7f8000000200780b */ /* 0x000fda0003f1c200 */
[----:B------:R-:W-:Y:S01]  /*2df0*/  @P0 FADD.FTZ R4, R2, 1 ;  /* 0x3f80000002040421 */ /* 0x000fe20000010000 */
[----:B------:R-:W-:Y:S06]  /*2e00*/  @P0 BRA `(.L_x_30) ;  /* 0x0000000000280947 */ /* 0x000fec0003800000 */
[----:B------:R-:W-:-:S13]  /*2e10*/  FSETP.NEU.FTZ.AND P0, PT, |R2|, +INF , PT ;  /* 0x7f8000000200780b */ /* 0x000fda0003f1d200 */
[----:B------:R-:W-:-:S04]  /*2e20*/  @P0 FFMA R5, R2, 1.84467440737095516160e+19, RZ ;  /* 0x5f80000002050823 */ /* 0x000fc800000000ff */
[----:B------:R-:W0:Y:S02]  /*2e30*/  @P0 MUFU.RSQ R4, R5 ;  /* 0x0000000500040308 */ /* 0x000e240000001400 */
[----:B0-----:R-:W-:Y:S01]  /*2e40*/  @P0 FMUL.FTZ R6, R5, R4 ;  /* 0x0000000405060220 */ /* 0x001fe20000410000 */
[----:B------:R-:W-:Y:S01]  /*2e50*/  @P0 FMUL.FTZ R8, R4, 0.5 ;  /* 0x3f00000004080820 */ /* 0x000fe20000410000 */
[----:B------:R-:W-:Y:S02]  /*2e60*/  @!P0 IMAD.MOV.U32 R4, RZ, RZ, R2 ;  /* 0x000000ffff048224 */ /* 0x000fe400078e0002 */
[----:B------:R-:W-:-:S04]  /*2e70*/  @P0 FADD.FTZ R7, -R6, -RZ ;  /* 0x800000ff06070221 */ /* 0x000fc80000010100 */
[----:B------:R-:W-:-:S04]  /*2e80*/  @P0 FFMA R7, R6, R7, R5 ;  /* 0x0000000706070223 */ /* 0x000fc80000000005 */
[----:B------:R-:W-:-:S04]  /*2e90*/  @P0 FFMA R7, R7, R8, R6 ;  /* 0x0000000807070223 */ /* 0x000fc80000000006 */
[----:B------:R-:W-:-:S07]  /*2ea0*/  @P0 FMUL.FTZ R4, R7, 2.3283064365386962891e-10 ;  /* 0x2f80000007040820 */ /* 0x000fce0000410000 */
.L_x_30:
[----:B------:R-:W-:Y:S02]  /*2eb0*/  IMAD.MOV.U32 R2, RZ, RZ, R4 ;  /* 0x000000ffff027224 */ /* 0x000fe400078e0004 */
[----:B------:R-:W-:Y:S02]  /*2ec0*/  IMAD.MOV.U32 R4, RZ, RZ, R9 ;  /* 0x000000ffff047224 */ /* 0x000fe400078e0009 */
[----:B------:R-:W-:-:S04]  /*2ed0*/  IMAD.MOV.U32 R5, RZ, RZ, 0x0 ;  /* 0x00000000ff057424 */ /* 0x000fc800078e00ff */
[----:B------:R-:W-:Y:S05]  /*2ee0*/  RET.REL.NODEC R4 `(_Z19init_kaiming_normaliiPf) ;  /* 0xffffffd004447950 */ /* 0x000fea0003c3ffff */
        .weak           $__internal_1_$__cuda_sm3x_div_rn_noftz_f32_slowpath
        .type           $__internal_1_$__cuda_sm3x_div_rn_noftz_f32_slowpath,@function
        .size           $__internal_1_$__cuda_sm3x_div_rn_noftz_f32_slowpath,(.L_x_100 - $__internal_1_$__cuda_sm3x_div_rn_noftz_f32_slowpath)
$__internal_1_$__cuda_sm3x_div_rn_noftz_f32_slowpath:
[--C-:B------:R-:W-:Y:S01]  /*2ef0*/  SHF.R.U32.HI R2, RZ, 0x17, R5.reuse ;  /* 0x00000017ff027819 */ /* 0x100fe20000011605 */
[----:B------:R-:W-:-:S03]  /*2f00*/  IMAD.MOV.U32 R8, RZ, RZ, R5 ;  /* 0x000000ffff087224 */ /* 0x000fc600078e0005 */
[----:B------:R-:W-:-:S05]  /*2f10*/  LOP3.LUT R6, R2, 0xff, RZ, 0xc0, !PT ;  /* 0x000000ff02067812 */ /* 0x000fca00078ec0ff */
[----:B------:R-:W-:-:S05]  /*2f20*/  VIADD R9, R6, 0xffffffff ;  /* 0xffffffff06097836 */ /* 0x000fca0000000000 */
[----:B------:R-:W-:-:S13]  /*2f30*/  ISETP.GT.U32.AND P0, PT, R9, 0xfd, PT ;  /* 0x000000fd0900780c */ /* 0x000fda0003f04070 */
[----:B------:R-:W-:Y:S01]  /*2f40*/  @!P0 IMAD.MOV.U32 R7, RZ, RZ, RZ ;  /* 0x000000ffff078224 */ /* 0x000fe200078e00ff */
[----:B------:R-:W-:Y:S06]  /*2f50*/  @!P0 BRA `(.L_x_31) ;  /* 0x0000000000408947 */ /* 0x000fec0003800000 */
[----:B------:R-:W-:Y:S01]  /*2f60*/  FSETP.GTU.FTZ.AND P0, PT, |R5|, +INF , PT ;  /* 0x7f8000000500780b */ /* 0x000fe20003f1c200 */
[----:B------:R-:W-:-:S12]  /*2f70*/  IMAD.MOV.U32 R2, RZ, RZ, R5 ;  /* 0x000000ffff027224 */ /* 0x000fd800078e0005 */
[----:B------:R-:W-:Y:S05]  /*2f80*/  @P0 BRA `(.L_x_32) ;  /* 0x0000000400280947 */ /* 0x000fea0003800000 */
[----:B------:R-:W-:-:S05]  /*2f90*/  IMAD.MOV.U32 R5, RZ, RZ, 0x40000000 ;  /* 0x40000000ff057424 */ /* 0x000fca00078e00ff */
[----:B------:R-:W-:-:S13]  /*2fa0*/  LOP3.LUT P0, RZ, R8, 0x7fffffff, R5, 0xc8, !PT ;  /* 0x7fffffff08ff7812 */ /* 0x000fda000780c805 */
[----:B------:R-:W-:Y:S05]  /*2fb0*/  @!P0 BRA `(.L_x_33) ;  /* 0x0000000400148947 */ /* 0x000fea0003800000 */
[----:B------:R-:W-:Y:S02]  /*2fc0*/  FSETP.NEU.FTZ.AND P0, PT, |R2|, +INF , PT ;  /* 0x7f8000000200780b */ /* 0x000fe40003f1d200 */
[----:B------:R-:W-:-:S04]  /*2fd0*/  LOP3.LUT P1, RZ, R5, 0x7fffffff, RZ, 0xc0, !PT ;  /* 0x7fffffff05ff7812 */ /* 0x000fc8000782c0ff */
[----:B------:R-:W-:-:S13]  /*2fe0*/  PLOP3.LUT P0, PT, P0, P1, PT, 0x2f, 0xf2 ;  /* 0x0000000000f2781c */ /* 0x000fda0000702577 */
[----:B------:R-:W-:Y:S05]  /*2ff0*/  @P0 BRA `(.L_x_34) ;  /* 0x0000000000fc0947 */ /* 0x000fea0003800000 */
[----:B------:R-:W-:-:S13]  /*3000*/  LOP3.LUT P0, RZ, R8, 0x7fffffff, RZ, 0xc0, !PT ;  /* 0x7fffffff08ff7812 */ /* 0x000fda000780c0ff */
[----:B------:R-:W-:Y:S05]  /*3010*/  @!P0 BRA `(.L_x_35) ;  /* 0x0000000000e88947 */ /* 0x000fea0003800000 */
[----:B------:R-:W-:Y:S01]  /*3020*/  ISETP.GE.AND P0, PT, R9, RZ, PT ;  /* 0x000000ff0900720c */ /* 0x000fe20003f06270 */
[----:B------:R-:W-:-:S12]  /*3030*/  IMAD.MOV.U32 R7, RZ, RZ, RZ ;  /* 0x000000ffff077224 */ /* 0x000fd800078e00ff */
[----:B------:R-:W-:Y:S01]  /*3040*/  @!P0 FFMA R8, R2, 1.84467440737095516160e+19, RZ ;  /* 0x5f80000002088823 */ /* 0x000fe200000000ff */
[----:B------:R-:W-:-:S07]  /*3050*/  @!P0 VIADD R7, R7, 0x40 ;  /* 0x0000004007078836 */ /* 0x000fce0000000000 */
.L_x_31:
[----:B------:R-:W-:Y:S01]  /*3060*/  LEA R5, R6, 0xc0800000, 0x17 ;  /* 0xc080000006057811 */ /* 0x000fe200078eb8ff */
[----:B------:R-:W-:Y:S01]  /*3070*/  UMOV UR4, 0x40000000 ;  /* 0x4000000000047882 */ /* 0x000fe20000000000 */
[----:B------:R-:W-:Y:S01]  /*3080*/  IADD3 R6, PT, PT, R7, 0x80, -R6 ;  /* 0x0000008007067810 */ /* 0x000fe20007ffe806 */
[----:B------:R-:W-:Y:S02]  /*3090*/  UIADD3 UR4, UPT, UPT, UR4, -0x800000, URZ ;  /* 0xff80000004047890 */ /* 0x000fe4000fffe0ff */
[----:B------:R-:W-:-:S04]  /*30a0*/  IMAD.IADD R5, R8, 0x1, -R5 ;  /* 0x0000000108057824 */ /* 0x000fc800078e0a05 */
[----:B------:R-:W0:Y:S01]  /*30b0*/  MUFU.RCP R2, R5 ;  /* 0x0000000500027308 */ /* 0x000e220000001000 */
[----:B------:R-:W-:-:S04]  /*30c0*/  FADD.FTZ R9, -R5, -RZ ;  /* 0x800000ff05097221 */ /* 0x000fc80000010100 */
[----:B0-----:R-:W-:-:S04]  /*30d0*/  FFMA R11, R2, R9, 1 ;  /* 0x3f800000020b7423 */ /* 0x001fc80000000009 */
[----:B------:R-:W-:-:S04]  /*30e0*/  FFMA R2, R2, R11, R2 ;  /* 0x0000000b02027223 */ /* 0x000fc80000000002 */
[----:B------:R-:W-:-:S04]  /*30f0*/  FFMA R8, R2, UR4, RZ ;  /* 0x0000000402087c23 */ /* 0x000fc800080000ff */
[----:B------:R-:W-:-:S04]  /*3100*/  FFMA R11, R9, R8, UR4 ;  /* 0x00000004090b7e23 */ /* 0x000fc80008000008 */
[----:B------:R-:W-:-:S04]  /*3110*/  FFMA R11, R2, R11, R8 ;  /* 0x0000000b020b7223 */ /* 0x000fc80000000008 */
[----:B------:R-:W-:-:S04]  /*3120*/  FFMA R10, R9, R11, UR4 ;  /* 0x00000004090a7e23 */ /* 0x000fc8000800000b */
[----:B------:R-:W-:-:S05]  /*3130*/  FFMA R8, R2, R10, R11 ;  /* 0x0000000a02087223 */ /* 0x000fca000000000b */
[----:B------:R-:W-:-:S04]  /*3140*/  SHF.R.U32.HI R5, RZ, 0x17, R8 ;  /* 0x00000017ff057819 */ /* 0x000fc80000011608 */
[----:B------:R-:W-:-:S05]  /*3150*/  LOP3.LUT R5, R5, 0xff, RZ, 0xc0, !PT ;  /* 0x000000ff05057812 */ /* 0x000fca00078ec0ff */
[----:B------:R-:W-:-:S04]  /*3160*/  IMAD.IADD R9, R5, 0x1, R6 ;  /* 0x0000000105097824 */ /* 0x000fc800078e0206 */
[----:B------:R-:W-:-:S05]  /*3170*/  VIADD R5, R9, 0xffffffff ;  /* 0xffffffff09057836 */ /* 0x000fca0000000000 */
[----:B------:R-:W-:-:S13]  /*3180*/  ISETP.GE.U32.AND P0, PT, R5, 0xfe, PT ;  /* 0x000000fe0500780c */ /* 0x000fda0003f06070 */
[----:B------:R-:W-:Y:S05]  /*3190*/  @!P0 BRA `(.L_x_36) ;  /* 0x0000000000808947 */ /* 0x000fea0003800000 */
[----:B------:R-:W-:-:S13]  /*31a0*/  ISETP.GT.AND P0, PT, R9, 0xfe, PT ;  /* 0x000000fe0900780c */ /* 0x000fda0003f04270 */
[----:B------:R-:W-:Y:S05]  /*31b0*/  @P0 BRA `(.L_x_37) ;  /* 0x00000000006c0947 */ /* 0x000fea0003800000 */
[----:B------:R-:W-:-:S13]  /*31c0*/  ISETP.GE.AND P0, PT, R9, 0x1, PT ;  /* 0x000000010900780c */ /* 0x000fda0003f06270 */
[----:B------:R-:W-:Y:S05]  /*31d0*/  @P0 BRA `(.L_x_38) ;  /* 0x0000000000980947 */ /* 0x000fea0003800000 */
[----:B------:R-:W-:Y:S02]  /*31e0*/  ISETP.GE.AND P0, PT, R9, -0x18, PT ;  /* 0xffffffe80900780c */ /* 0x000fe40003f06270 */
[----:B------:R-:W-:-:S11]  /*31f0*/  LOP3.LUT R8, R8, 0x80000000, RZ, 0xc0, !PT ;  /* 0x8000000008087812 */ /* 0x000fd600078ec0ff */
[----:B------:R-:W-:Y:S05]  /*3200*/  @!P0 BRA `(.L_x_38) ;  /* 0x00000000008c8947 */ /* 0x000fea0003800000 */
[CC--:B------:R-:W-:Y:S01]  /*3210*/  FFMA.RZ R5, R2.reuse, R10.reuse, R11 ;  /* 0x0000000a02057223 */ /* 0x0c0fe2000000c00b */
[C---:B------:R-:W-:Y:S01]  /*3220*/  VIADD R7, R9.reuse, 0x20 ;  /* 0x0000002009077836 */ /* 0x040fe20000000000 */
[C---:B------:R-:W-:Y:S02]  /*3230*/  ISETP.NE.AND P2, PT, R9.reuse, RZ, PT ;  /* 0x000000ff0900720c */ /* 0x040fe40003f45270 */
[----:B------:R-:W-:Y:S01]  /*3240*/  ISETP.NE.AND P1, PT, R9, RZ, PT ;  /* 0x000000ff0900720c */ /* 0x000fe20003f25270 */
[----:B------:R-:W-:Y:S01]  /*3250*/  IMAD.MOV R9, RZ, RZ, -R9 ;  /* 0x000000ffff097224 */ /* 0x000fe200078e0a09 */
[----:B------:R-:W-:Y:S01]  /*3260*/  LOP3.LUT R6, R5, 0x7fffff, RZ, 0xc0, !PT ;  /* 0x007fffff05067812 */ /* 0x000fe200078ec0ff */
[CCC-:B------:R-:W-:Y:S01]  /*3270*/  FFMA.RP R5, R2.reuse, R10.reuse, R11.reuse ;  /* 0x0000000a02057223 */ /* 0x1c0fe2000000800b */
[----:B------:R-:W-:Y:S02]  /*3280*/  FFMA.RM R2, R2, R10, R11 ;  /* 0x0000000a02027223 */ /* 0x000fe4000000400b */
[----:B------:R-:W-:-:S03]  /*3290*/  LOP3.LUT R6, R6, 0x800000, RZ, 0xfc, !PT ;  /* 0x0080000006067812 */ /* 0x000fc600078efcff */
[----:B------:R-:W-:Y:S02]  /*32a0*/  FSETP.NEU.FTZ.AND P0, PT, R5, R2, PT ;  /* 0x000000020500720b */ /* 0x000fe40003f1d000 */
[----:B------:R-:W-:Y:S02]  /*32b0*/  SHF.L.U32 R7, R6, R7, RZ ;  /* 0x0000000706077219 */ /* 0x000fe400000006ff */
[----:B------:R-:W-:Y:S02]  /*32c0*/  SEL R5, R9, RZ, P2 ;  /* 0x000000ff09057207 */ /* 0x000fe40001000000 */
[----:B------:R-:W-:Y:S02]  /*32d0*/  ISETP.NE.AND P1, PT, R7, RZ, P1 ;  /* 0x000000ff0700720c */ /* 0x000fe40000f25270 */
[----:B------:R-:W-:Y:S02]  /*32e0*/  SHF.R.U32.HI R5, RZ, R5, R6 ;  /* 0x00000005ff057219 */ /* 0x000fe40000011606 */
[----:B------:R-:W-:-:S02]  /*32f0*/  PLOP3.LUT P0, PT, P0, P1, PT, 0xf8, 0x8f ;  /* 0x00000000008f781c */ /* 0x000fc40000703f70 */
[----:B------:R-:W-:Y:S02]  /*3300*/  SHF.R.U32.HI R7, RZ, 0x1, R5 ;  /* 0x00000001ff077819 */ /* 0x000fe40000011605 */
[----:B------:R-:W-:-:S04]  /*3310*/  SEL R2, RZ, 0x1, !P0 ;  /* 0x00000001ff027807 */ /* 0x000fc80004000000 */
[----:B------:R-:W-:-:S04]  /*3320*/  LOP3.LUT R2, R2, 0x1, R7, 0xf8, !PT ;  /* 0x0000000102027812 */ /* 0x000fc800078ef807 */
[----:B------:R-:W-:-:S05]  /*3330*/  LOP3.LUT R2, R2, R5, RZ, 0xc0, !PT ;  /* 0x0000000502027212 */ /* 0x000fca00078ec0ff */
[----:B------:R-:W-:-:S05]  /*3340*/  IMAD.IADD R7, R7, 0x1, R2 ;  /* 0x0000000107077824 */ /* 0x000fca00078e0202 */
[----:B------:R-:W-:Y:S01]  /*3350*/  LOP3.LUT R8, R7, R8, RZ, 0xfc, !PT ;  /* 0x0000000807087212 */ /* 0x000fe200078efcff */
[----:B------:R-:W-:Y:S06]  /*3360*/  BRA `(.L_x_38) ;  /* 0x0000000000347947 */ /* 0x000fec0003800000 */
.L_x_37:
[----:B------:R-:W-:-:S04]  /*3370*/  LOP3.LUT R8, R8, 0x80000000, RZ, 0xc0, !PT ;  /* 0x8000000008087812 */ /* 0x000fc800078ec0ff */
[----:B------:R-:W-:Y:S01]  /*3380*/  LOP3.LUT R8, R8, 0x7f800000, RZ, 0xfc, !PT ;  /* 0x7f80000008087812 */ /* 0x000fe200078efcff */
[----:B------:R-:W-:Y:S06]  /*3390*/  BRA `(.L_x_38) ;  /* 0x0000000000287947 */ /* 0x000fec0003800000 */
.L_x_36:
[----:B------:R-:W-:Y:S01]  /*33a0*/  IMAD R8, R6, 0x800000, R8 ;  /* 0x0080000006087824 */ /* 0x000fe200078e0208 */
[----:B------:R-:W-:Y:S06]  /*33b0*/  BRA `(.L_x_38) ;  /* 0x0000000000207947 */ /* 0x000fec0003800000 */
.L_x_35:
[----:B------:R-:W-:-:S04]  /*33c0*/  LOP3.LUT R8, R8, 0x80000000, R5, 0x48, !PT ;  /* 0x8000000008087812 */ /* 0x000fc800078e4805 */
[----:B------:R-:W-:Y:S01]  /*33d0*/  LOP3.LUT R8, R8, 0x7f800000, RZ, 0xfc, !PT ;  /* 0x7f80000008087812 */ /* 0x000fe200078efcff */
[----:B------:R-:W-:Y:S06]  /*33e0*/  BRA `(.L_x_38) ;  /* 0x0000000000147947 */ /* 0x000fec0003800000 */
.L_x_34:
[----:B------:R-:W-:Y:S01]  /*33f0*/  LOP3.LUT R8, R8, 0x80000000, R5, 0x48, !PT ;  /* 0x8000000008087812 */ /* 0x000fe200078e4805 */
[----:B------:R-:W-:Y:S06]  /*3400*/  BRA `(.L_x_38) ;  /* 0x00000000000c7947 */ /* 0x000fec0003800000 */
.L_x_33:
[----:B------:R-:W0:Y:S01]  /*3410*/  MUFU.RSQ R8, -QNAN ;  /* 0xffc0000000087908 */ /* 0x000e220000001400 */
[----:B------:R-:W-:Y:S05]  /*3420*/  BRA `(.L_x_38) ;  /* 0x0000000000047947 */ /* 0x000fea0003800000 */
.L_x_32:
[----:B------:R-:W-:-:S07]  /*3430*/  FADD.FTZ R8, R2, 2 ;  /* 0x4000000002087421 */ /* 0x000fce0000010000 */
.L_x_38:
[----:B------:R-:W-:-:S04]  /*3440*/  IMAD.MOV.U32 R5, RZ, RZ, 0x0 ;  /* 0x00000000ff057424 */ /* 0x000fc800078e00ff */
[----:B0-----:R-:W-:Y:S05]  /*3450*/  RET.REL.NODEC R4 `(_Z19init_kaiming_normaliiPf) ;  /* 0xffffffc804e87950 */ /* 0x001fea0003c3ffff */
.L_x_39:
        /* <DEDUP_REMOVED lines=10> */
.L_x_100:


//--------------------- .text._Z7softmaxiiPfS_    --------------------------
	.section	.text._Z7softmaxiiPfS_,"ax",@progbits
	.align	128
        .global         _Z7softmaxiiPfS_
        .type           _Z7softmaxiiPfS_,@function
        .size           _Z7softmaxiiPfS_,(.L_x_101 - _Z7softmaxiiPfS_)
        .other          _Z7softmaxiiPfS_,@"STO_CUDA_ENTRY STV_DEFAULT"
_Z7softmaxiiPfS_:
.text._Z7softmaxiiPfS_:
        /* <DEDUP_REMOVED lines=13> */
[----:B------:R-:W0:Y:S01]  /*00d0*/  LDCU.64 UR4, c[0x0][0x388] ;  /* 0x00007100ff0477ac */ /* 0x000e220008000a00 */
[----:B------:R-:W-:Y:S01]  /*00e0*/  IMAD R3, R3, UR6, RZ ;  /* 0x0000000603037c24 */ /* 0x000fe2000f8e02ff */
[----:B------:R-:W1:Y:S01]  /*00f0*/  LDCU.64 UR8, c[0x0][0x358] ;  /* 0x00006b00ff0877ac */ /* 0x000e620008000a00 */
[----:B0-----:R-:W-:Y:S02]  /*0100*/  MOV R12, UR4 ;  /* 0x00000004000c7c02 */ /* 0x001fe40008000f00 */
[----:B------:R-:W-:-:S03]  /*0110*/  MOV R13, UR5 ;  /* 0x00000005000d7c02 */ /* 0x000fc60008000f00 */
[----:B------:R-:W-:-:S06]  /*0120*/  IMAD.WIDE.U32 R6, R3, 0x4, R12 ;  /* 0x0000000403067825 */ /* 0x000fcc00078e000c */
[----:B-1----:R0:W5:Y:S01]  /*0130*/  LDG.E R6, desc[UR8][R6.64] ;  /* 0x0000000806067981 */ /* 0x002162000c1e1900 */
[----:B------:R-:W-:-:S09]  /*0140*/  UISETP.GE.AND UP0, UPT, UR6, 0x2, UPT ;  /* 0x000000020600788c */ /* 0x000fd2000bf06270 */
[----:B0-----:R-:W-:Y:S05]  /*0150*/  BRA.U !UP0, `(.L_x_40) ;  /* 0x0000000908247547 */ /* 0x001fea000b800000 */
[----:B------:R-:W-:Y:S02]  /*0160*/  UIADD3 UR5, UPT, UPT, UR6, -0x2, URZ ;  /* 0xfffffffe06057890 */ /* 0x000fe4000fffe0ff */
[----:B------:R-:W-:Y:S02]  /*0170*/  UIADD3 UR4, UPT, UPT, UR6, -0x1, URZ ;  /* 0xffffffff06047890 */ /* 0x000fe4000fffe0ff */
[----:B------:R-:W-:Y:S02]  /*0180*/  UISETP.GE.U32.AND UP0, UPT, UR5, 0xf, UPT ;  /* 0x0000000f0500788c */ /* 0x000fe4000bf06070 */
[----:B------:R-:W-:Y:S01]  /*0190*/  ULOP3.LUT UR7, UR4, 0xf, URZ, 0xc0, !UPT ;  /* 0x0000000f04077892 */ /* 0x000fe2000f8ec0ff */
[----:B------:R-:W-:-:S06]  /*01a0*/  UMOV UR5, 0x1 ;  /* 0x0000000100057882 */ /* 0x000fcc0000000000 */
[----:B------:R-:W-:Y:S05]  /*01b0*/  BRA.U !UP0, `(.L_x_41) ;  /* 0x0000000508087547 */ /* 0x000fea000b800000 */
[----:B------:R-:W0:Y:S01]  /*01c0*/  LDC.64 R12, c[0x0][0x388] ;  /* 0x0000e200ff0c7b82 */ /* 0x000e220000000a00 */
[----:B------:R-:W-:Y:S01]  /*01d0*/  ULOP3.LUT UR5, UR4, 0xfffffff0, URZ, 0xc0, !UPT ;  /* 0xfffffff004057892 */ /* 0x000fe2000f8ec0ff */
[----:B------:R-:W-:Y:S01]  /*01e0*/  MOV R4, R3 ;  /* 0x0000000300047202 */ /* 0x000fe20000000f00 */
[----:B------:R-:W-:Y:S02]  /*01f0*/  UMOV UR6, 0x8 ;  /* 0x0000000800067882 */ /* 0x000fe40000000000 */
[----:B------:R-:W-:-:S12]  /*0200*/  UIADD3 UR5, UPT, UPT, -UR5, URZ, URZ ;  /* 0x000000ff05057290 */ /* 0x000fd8000fffe1ff */
.L_x_42:
[C---:B------:R-:W-:Y:S02]  /*0210*/  IADD3 R11, PT, PT, R4.reuse, 0x1, RZ ;  /* 0x00000001040b7810 */ /* 0x040fe40007ffe0ff */
[C---:B------:R-:W-:Y:S02]  /*0220*/  IADD3 R17, PT, PT, R4.reuse, 0x2, RZ ;  /* 0x0000000204117810 */ /* 0x040fe40007ffe0ff */
[C---:B------:R-:W-:Y:S01]  /*0230*/  IADD3 R19, PT, PT, R4.reuse, 0x3, RZ ;  /* 0x0000000304137810 */ /* 0x040fe20007ffe0ff */
[----:B0-----:R-:W-:Y:S01]  /*0240*/  IMAD.WIDE.U32 R10, R11, 0x4, R12 ;  /* 0x000000040b0a7825 */ /* 0x001fe200078e000c */
[----:B------:R-:W-:-:S03]  /*0250*/  IADD3 R9, PT, PT, R4, 0x4, RZ ;  /* 0x0000000404097810 */ /* 0x000fc60007ffe0ff */
[--C-:B------:R-:W-:Y:S01]  /*0260*/  IMAD.WIDE.U32 R16, R17, 0x4, R12.reuse ;  /* 0x0000000411107825 */ /* 0x100fe200078e000c */
[C---:B------:R-:W-:Y:S01]  /*0270*/  IADD3 R21, PT, PT, R4.reuse, 0x5, RZ ;  /* 0x0000000504157810 */ /* 0x040fe20007ffe0ff */
[----:B------:R-:W2:Y:S01]  /*0280*/  LDG.E R5, desc[UR8][R10.64] ;  /* 0x000000080a057981 */ /* 0x000ea2000c1e1900 */
[C---:B------:R-:W-:Y:S01]  /*0290*/  IADD3 R23, PT, PT, R4.reuse, 0x6, RZ ;  /* 0x0000000604177810 */ /* 0x040fe20007ffe0ff */
[--C-:B------:R-:W-:Y:S01]  /*02a0*/  IMAD.WIDE.U32 R18, R19, 0x4, R12.reuse ;  /* 0x0000000413127825 */ /* 0x100fe200078e000c */
[C---:B------:R-:W-:Y:S01]  /*02b0*/  IADD3 R27, PT, PT, R4.reuse, 0x9, RZ ;  /* 0x00000009041b7810 */ /* 0x040fe20007ffe0ff */
[----:B------:R0:W2:Y:S01]  /*02c0*/  LDG.E R2, desc[UR8][R16.64] ;  /* 0x0000000810027981 */ /* 0x0000a2000c1e1900 */
[----:B------:R-:W-:Y:S01]  /*02d0*/  IADD3 R15, PT, PT, R4, 0x7, RZ ;  /* 0x00000007040f7810 */ /* 0x000fe20007ffe0ff */
[--C-:B------:R-:W-:Y:S02]  /*02e0*/  IMAD.WIDE.U32 R8, R9, 0x4, R12.reuse ;  /* 0x0000000409087825 */ /* 0x100fe400078e000c */
[----:B------:R1:W3:Y:S02]  /*02f0*/  LDG.E R7, desc[UR8][R18.64] ;  /* 0x0000000812077981 */ /* 0x0002e4000c1e1900 */
[----:B------:R-:W-:-:S02]  /*0300*/  IMAD.WIDE.U32 R20, R21, 0x4, R12 ;  /* 0x0000000415147825 */ /* 0x000fc400078e000c */
[----:B------:R-:W3:Y:S01]  /*0310*/  LDG.E R8, desc[UR8][R8.64] ;  /* 0x0000000808087981 */ /* 0x000ee2000c1e1900 */
[C---:B0-----:R-:W-:Y:S01]  /*0320*/  IADD3 R17, PT, PT, R4.reuse, 0x8, RZ ;  /* 0x0000000804117810 */ /* 0x041fe20007ffe0ff */
[--C-:B------:R-:W-:Y:S02]  /*0330*/  IMAD.WIDE.U32 R22, R23, 0x4, R12.reuse ;  /* 0x0000000417167825 */ /* 0x100fe400078e000c */
[----:B------:R0:W4:Y:S02]  /*0340*/  LDG.E R25, desc[UR8][R20.64] ;  /* 0x0000000814197981 */ /* 0x000124000c1e1900 */
[--C-:B-1----:R-:W-:Y:S01]  /*0350*/  IMAD.WIDE.U32 R18, R27, 0x4, R12.reuse ;  /* 0x000000041b127825 */ /* 0x102fe200078e000c */
[C---:B------:R-:W-:Y:S01]  /*0360*/  IADD3 R27, PT, PT, R4.reuse, 0xa, RZ ;  /* 0x0000000a041b7810 */ /* 0x040fe20007ffe0ff */
[----:B------:R1:W4:Y:S02]  /*0370*/  LDG.E R24, desc[UR8][R22.64] ;  /* 0x0000000816187981 */ /* 0x000324000c1e1900 */
[--C-:B------:R-:W-:Y:S01]  /*0380*/  IMAD.WIDE.U32 R14, R15, 0x4, R12.reuse ;  /* 0x000000040f0e7825 */ /* 0x100fe200078e000c */
[C---:B------:R-:W-:Y:S01]  /*0390*/  IADD3 R29, PT, PT, R4.reuse, 0xb, RZ ;  /* 0x0000000b041d7810 */ /* 0x040fe20007ffe0ff */
[----:B------:R1:W4:Y:S02]  /*03a0*/  LDG.E R9, desc[UR8][R18.64] ;  /* 0x0000000812097981 */ /* 0x000324000c1e1900 */
[--C-:B------:R-:W-:Y:S01]  /*03b0*/  IMAD.WIDE.U32 R16, R17, 0x4, R12.reuse ;  /* 0x0000000411107825 */ /* 0x100fe200078e000c */
[C---:B0-----:R-:W-:Y:S01]  /*03c0*/  IADD3 R21, PT, PT, R4.reuse, 0xe, RZ ;  /* 0x0000000e04157810 */ /* 0x041fe20007ffe0ff */
[----:B------:R0:W4:Y:S01]  /*03d0*/  LDG.E R11, desc[UR8][R14.64] ;  /* 0x000000080e0b7981 */ /* 0x000122000c1e1900 */
[----:B-1----:R-:W-:Y:S01]  /*03e0*/  IADD3 R23, PT, PT, R4, 0xc, RZ ;  /* 0x0000000c04177810 */ /* 0x002fe20007ffe0ff */
[----:B------:R-:W-:-:S02]  /*03f0*/  IMAD.WIDE.U32 R26, R27, 0x4, R12 ;  /* 0x000000041b1a7825 */ /* 0x000fc400078e000c */
[----:B------:R1:W4:Y:S02]  /*0400*/  LDG.E R10, desc[UR8][R16.64] ;  /* 0x00000008100a7981 */ /* 0x000324000c1e1900 */
[--C-:B------:R-:W-:Y:S01]  /*0410*/  IMAD.WIDE.U32 R28, R29, 0x4, R12.reuse ;  /* 0x000000041d1c7825 */ /* 0x100fe200078e000c */
[C---:B------:R-:W-:Y:S01]  /*0420*/  IADD3 R19, PT, PT, R4.reuse, 0xf, RZ ;  /* 0x0000000f04137810 */ /* 0x040fe20007ffe0ff */
[----:B------:R-:W4:Y:S01]  /*0430*/  LDG.E R26, desc[UR8][R26.64] ;  /* 0x000000081a1a7981 */ /* 0x000f22000c1e1900 */
[C---:B0-----:R-:W-:Y:S01]  /*0440*/  IADD3 R15, PT, PT, R4.reuse, 0xd, RZ ;  /* 0x0000000d040f7810 */ /* 0x041fe20007ffe0ff */
[--C-:B------:R-:W-:Y:S01]  /*0450*/  IMAD.WIDE.U32 R22, R23, 0x4, R12.reuse ;  /* 0x0000000417167825 */ /* 0x100fe200078e000c */
[----:B------:R-:W-:Y:S01]  /*0460*/  IADD3 R4, PT, PT, R4, 0x10, RZ ;  /* 0x0000001004047810 */ /* 0x000fe20007ffe0ff */
[----:B------:R-:W4:Y:S02]  /*0470*/  LDG.E R28, desc[UR8][R28.64] ;  /* 0x000000081c1c7981 */ /* 0x000f24000c1e1900 */
[----:B------:R-:W-:-:S02]  /*0480*/  IMAD.WIDE.U32 R14, R15, 0x4, R12 ;  /* 0x000000040f0e7825 */ /* 0x000fc400078e000c */
[----:B------:R-:W4:Y:S02]  /*0490*/  LDG.E R23, desc[UR8][R22.64] ;  /* 0x0000000816177981 */ /* 0x000f24000c1e1900 */
[--C-:B-1----:R-:W-:Y:S02]  /*04a0*/  IMAD.WIDE.U32 R16, R21, 0x4, R12.reuse ;  /* 0x0000000415107825 */ /* 0x102fe400078e000c */
[----:B------:R-:W4:Y:S02]  /*04b0*/  LDG.E R14, desc[UR8][R14.64] ;  /* 0x000000080e0e7981 */ /* 0x000f24000c1e1900 */
[--C-:B------:R-:W-:Y:S02]  /*04c0*/  IMAD.WIDE.U32 R18, R19, 0x4, R12.reuse ;  /* 0x0000000413127825 */ /* 0x100fe400078e000c */
[----:B------:R-:W4:Y:S02]  /*04d0*/  LDG.E R17, desc[UR8][R16.64] ;  /* 0x0000000810117981 */ /* 0x000f24000c1e1900 */
[----:B------:R-:W-:-:S02]  /*04e0*/  IMAD.WIDE.U32 R20, R4, 0x4, R12 ;  /* 0x0000000404147825 */ /* 0x000fc400078e000c */
[----:B------:R-:W4:Y:S04]  /*04f0*/  LDG.E R18, desc[UR8][R18.64] ;  /* 0x0000000812127981 */ /* 0x000f28000c1e1900 */
[----:B------:R-:W4:Y:S01]  /*0500*/  LDG.E R21, desc[UR8][R20.64] ;  /* 0x0000000814157981 */ /* 0x000f22000c1e1900 */
[----:B------:R-:W-:-:S04]  /*0510*/  UIADD3 UR5, UPT, UPT, UR5, 0x10, URZ ;  /* 0x0000001005057890 */ /* 0x000fc8000fffe0ff */
[----:B------:R-:W-:Y:S02]  /*0520*/  UISETP.NE.AND UP0, UPT, UR5, URZ, UPT ;  /* 0x000000ff0500728c */ /* 0x000fe4000bf05270 */
[----:B------:R-:W-:Y:S01]  /*0530*/  UIADD3 UR6, UPT, UPT, UR6, 0x10, URZ ;  /* 0x0000001006067890 */ /* 0x000fe2000fffe0ff */
[----:B--2--5:R-:W-:-:S04]  /*0540*/  FMNMX3 R2, R6, R5, R2, !PT ;  /* 0x0000000506027276 */ /* 0x024fc80007800002 */
[----:B---3--:R-:W-:-:S04]  /*0550*/  FMNMX3 R2, R2, R7, R8, !PT ;  /* 0x0000000702027276 */ /* 0x008fc80007800008 */
[----:B----4-:R-:W-:-:S04]  /*0560*/  FMNMX3 R2, R2, R25, R24, !PT ;  /* 0x0000001902027276 */ /* 0x010fc80007800018 */
[----:B------:R-:W-:-:S04]  /*0570*/  FMNMX3 R2, R2, R11, R10, !PT ;  /* 0x0000000b02027276 */ /* 0x000fc8000780000a */
[----:B------:R-:W-:-:S04]  /*0580*/  FMNMX3 R2, R2, R9, R26, !PT ;  /* 0x0000000902027276 */ /* 0x000fc8000780001a */
[----:B------:R-:W-:-:S04]  /*0590*/  FMNMX3 R2, R2, R28, R23, !PT ;  /* 0x0000001c02027276 */ /* 0x000fc80007800017 */
[----:B------:R-:W-:-:S04]  /*05a0*/  FMNMX3 R2, R2, R14, R17, !PT ;  /* 0x0000000e02027276 */ /* 0x000fc80007800011 */
[----:B------:R-:W-:Y:S01]  /*05b0*/  FMNMX3 R6, R2, R18, R21, !PT ;  /* 0x0000001202067276 */ /* 0x000fe20007800015 */
[----:B------:R-:W-:Y:S06]  /*05c0*/  BRA.U UP0, `(.L_x_42) ;  /* 0xfffffffd00107547 */ /* 0x000fec000b83ffff */
[----:B------:R-:W-:-:S12]  /*05d0*/  UIADD3 UR5, UPT, UPT, UR6, -0x7, URZ ;  /* 0xfffffff906057890 */ /* 0x000fd8000fffe0ff */
.L_x_41:
[----:B------:R-:W-:-:S09]  /*05e0*/  UISETP.NE.AND UP0, UPT, UR7, URZ, UPT ;  /* 0x000000ff0700728c */ /* 0x000fd2000bf05270 */
[----:B------:R-:W-:Y:S05]  /*05f0*/  BRA.U !UP0, `(.L_x_40) ;  /* 0x0000000108fc7547 */ /* 0x000fea000b800000 */
[----:B------:R-:W-:Y:S02]  /*0600*/  UISETP.GE.U32.AND UP0, UPT, UR7, 0x8, UPT ;  /* 0x000000080700788c */ /* 0x000fe4000bf06070 */
[----:B------:R-:W-:-:S04]  /*0610*/  ULOP3.LUT UR6, UR4, 0x7, URZ, 0xc0, !UPT ;  /* 0x0000000704067892 */ /* 0x000fc8000f8ec0ff */
[----:B------:R-:W-:-:S03]  /*0620*/  UISETP.NE.AND UP1, UPT, UR6, URZ, UPT ;  /* 0x000000ff0600728c */ /* 0x000fc6000bf25270 */
[----:B------:R-:W-:Y:S08]  /*0630*/  BRA.U !UP0, `(.L_x_43) ;  /* 0x0000000108747547 */ /* 0x000ff0000b800000 */
[----:B------:R-:W-:-:S04]  /*0640*/  IADD3 R7, PT, PT, R3, UR5, RZ ;  /* 0x0000000503077c10 */ /* 0x000fc8000fffe0ff */
[C---:B------:R-:W-:Y:S01]  /*0650*/  IADD3 R19, PT, PT, R7.reuse, 0x1, RZ ;  /* 0x0000000107137810 */ /* 0x040fe20007ffe0ff */
[C-C-:B------:R-:W-:Y:S01]  /*0660*/  IMAD.WIDE.U32 R16, R7.reuse, 0x4, R12.reuse ;  /* 0x0000000407107825 */ /* 0x140fe200078e000c */
[C---:B------:R-:W-:Y:S02]  /*0670*/  IADD3 R11, PT, PT, R7.reuse, 0x3, RZ ;  /* 0x00000003070b7810 */ /* 0x040fe40007ffe0ff */
[----:B------:R-:W-:Y:S01]  /*0680*/  IADD3 R21, PT, PT, R7, 0x2, RZ ;  /* 0x0000000207157810 */ /* 0x000fe20007ffe0ff */
[--C-:B------:R-:W-:Y:S01]  /*0690*/  IMAD.WIDE.U32 R18, R19, 0x4, R12.reuse ;  /* 0x0000000413127825 */ /* 0x100fe200078e000c */
[C---:B------:R-:W-:Y:S01]  /*06a0*/  IADD3 R15, PT, PT, R7.reuse, 0x4, RZ ;  /* 0x00000004070f7810 */ /* 0x040fe20007ffe0ff */
[----:B------:R0:W2:Y:S01]  /*06b0*/  LDG.E R5, desc[UR8][R16.64] ;  /* 0x0000000810057981 */ /* 0x0000a2000c1e1900 */
[----:B------:R-:W-:Y:S01]  /*06c0*/  IADD3 R9, PT, PT, R7, 0x5, RZ ;  /* 0x0000000507097810 */ /* 0x000fe20007ffe0ff */
[--C-:B------:R-:W-:Y:S01]  /*06d0*/  IMAD.WIDE.U32 R10, R11, 0x4, R12.reuse ;  /* 0x000000040b0a7825 */ /* 0x100fe200078e000c */
[----:B------:R-:W-:Y:S01]  /*06e0*/  IADD3 R23, PT, PT, R7, 0x6, RZ ;  /* 0x0000000607177810 */ /* 0x000fe20007ffe0ff */
[----:B------:R1:W2:Y:S02]  /*06f0*/  LDG.E R2, desc[UR8][R18.64] ;  /* 0x0000000812027981 */ /* 0x0002a4000c1e1900 */
[--C-:B------:R-:W-:Y:S01]  /*0700*/  IMAD.WIDE.U32 R20, R21, 0x4, R12.reuse ;  /* 0x0000000415147825 */ /* 0x100fe200078e000c */
[----:B------:R-:W-:Y:S01]  /*0710*/  IADD3 R7, PT, PT, R7, 0x7, RZ ;  /* 0x0000000707077810 */ /* 0x000fe20007ffe0ff */
[----:B------:R-:W3:Y:S02]  /*0720*/  LDG.E R10, desc[UR8][R10.64] ;  /* 0x000000080a0a7981 */ /* 0x000ee4000c1e1900 */
[----:B------:R-:W-:-:S02]  /*0730*/  IMAD.WIDE.U32 R14, R15, 0x4, R12 ;  /* 0x000000040f0e7825 */ /* 0x000fc400078e000c */
[----:B------:R-:W3:Y:S02]  /*0740*/  LDG.E R4, desc[UR8][R20.64] ;  /* 0x0000000814047981 */ /* 0x000ee4000c1e1900 */
[--C-:B------:R-:W-:Y:S02]  /*0750*/  IMAD.WIDE.U32 R8, R9, 0x4, R12.reuse ;  /* 0x0000000409087825 */ /* 0x100fe400078e000c */
[----:B------:R-:W4:Y:S02]  /*0760*/  LDG.E R15, desc[UR8][R14.64] ;  /* 0x000000080e0f7981 */ /* 0x000f24000c1e1900 */
[--C-:B0-----:R-:W-:Y:S02]  /*0770*/  IMAD.WIDE.U32 R16, R23, 0x4, R12.reuse ;  /* 0x0000000417107825 */ /* 0x101fe400078e000c */
[----:B------:R-:W4:Y:S02]  /*0780*/  LDG.E R8, desc[UR8][R8.64] ;  /* 0x0000000808087981 */ /* 0x000f24000c1e1900 */
[----:B-1----:R-:W-:-:S02]  /*0790*/  IMAD.WIDE.U32 R18, R7, 0x4, R12 ;  /* 0x0000000407127825 */ /* 0x002fc400078e000c */
[----:B------:R-:W4:Y:S04]  /*07a0*/  LDG.E R17, desc[UR8][R16.64] ;  /* 0x0000000810117981 */ /* 0x000f28000c1e1900 */
[----:B------:R-:W4:Y:S01]  /*07b0*/  LDG.E R18, desc[UR8][R18.64] ;  /* 0x0000000812127981 */ /* 0x000f22000c1e1900 */
[----:B------:R-:W-:Y:S01]  /*07c0*/  UIADD3 UR5, UPT, UPT, UR5, 0x8, URZ ;  /* 0x0000000805057890 */ /* 0x000fe2000fffe0ff */
[----:B--2--5:R-:W-:-:S04]  /*07d0*/  FMNMX3 R5, R6, R5, R2, !PT ;  /* 0x0000000506057276 */ /* 0x024fc80007800002 */
[----:B---3--:R-:W-:-:S04]  /*07e0*/  FMNMX3 R4, R5, R4, R10, !PT ;  /* 0x0000000405047276 */ /* 0x008fc8000780000a */
[----:B----4-:R-:W-:-:S04]  /*07f0*/  FMNMX3 R4, R4, R15, R8, !PT ;  /* 0x0000000f04047276 */ /* 0x010fc80007800008 */
[----:B------:R-:W-:-:S07]  /*0800*/  FMNMX3 R6, R4, R17, R18, !PT ;  /* 0x0000001104067276 */ /* 0x000fce0007800012 */
.L_x_43:
        /* <DEDUP_REMOVED lines=10> */
[--C-:B------:R-:W-:Y:S02]  /*08b0*/  IMAD.WIDE.U32 R8, R9, 0x4, R12.reuse ;  /* 0x0000000409087825 */ /* 0x100fe400078e000c */
[----:B------:R-:W2:Y:S02]  /*08c0*/  LDG.E R5, desc[UR8][R4.64] ;  /* 0x0000000804057981 */ /* 0x000ea4000c1e1900 */
[--C-:B------:R-:W-:Y:S02]  /*08d0*/  IMAD.WIDE.U32 R10, R11, 0x4, R12.reuse ;  /* 0x000000040b0a7825 */ /* 0x100fe400078e000c */
[----:B------:R-:W2:Y:S02]  /*08e0*/  LDG.E R8, desc[UR8][R8.64] ;  /* 0x0000000808087981 */ /* 0x000ea4000c1e1900 */
[----:B------:R-:W-:-:S02]  /*08f0*/  IMAD.WIDE.U32 R14, R15, 0x4, R12 ;  /* 0x000000040f0e7825 */ /* 0x000fc400078e000c */
[----:B------:R-:W3:Y:S04]  /*0900*/  LDG.E R11, desc[UR8][R10.64] ;  /* 0x000000080a0b7981 */ /* 0x000ee8000c1e1900 */
[----:B------:R-:W3:Y:S01]  /*0910*/  LDG.E R14, desc[UR8][R14.64] ;  /* 0x000000080e0e7981 */ /* 0x000ee2000c1e1900 */
[----:B------:R-:W-:Y:S01]  /*0920*/  UIADD3 UR5, UPT, UPT, UR5, 0x4, URZ ;  /* 0x0000000405057890 */ /* 0x000fe2000fffe0ff */
[----:B--2--5:R-:W-:-:S04]  /*0930*/  FMNMX3 R6, R6, R5, R8, !PT ;  /* 0x0000000506067276 */ /* 0x024fc80007800008 */
[----:B---3--:R-:W-:-:S07]  /*0940*/  FMNMX3 R6, R6, R11, R14, !PT ;  /* 0x0000000b06067276 */ /* 0x008fce000780000e */
.L_x_44:
[----:B------:R-:W-:Y:S05]  /*0950*/  BRA.U !UP1, `(.L_x_40) ;  /* 0x0000000109247547 */ /* 0x000fea000b800000 */
[----:B------:R-:W-:Y:S01]  /*0960*/  IADD3 R7, PT, PT, R3, UR5, RZ ;  /* 0x0000000503077c10 */ /* 0x000fe2000fffe0ff */
[----:B------:R-:W-:-:S12]  /*0970*/  UIADD3 UR4, UPT, UPT, -UR4, URZ, URZ ;  /* 0x000000ff04047290 */ /* 0x000fd8000fffe1ff */
.L_x_45:
[----:B------:R-:W-:-:S06]  /*0980*/  IMAD.WIDE.U32 R4, R7, 0x4, R12 ;  /* 0x0000000407047825 */ /* 0x000fcc00078e000c */
[----:B------:R-:W2:Y:S01]  /*0990*/  LDG.E R5, desc[UR8][R4.64] ;  /* 0x0000000804057981 */ /* 0x000ea2000c1e1900 */
[----:B------:R-:W-:Y:S01]  /*09a0*/  UIADD3 UR4, UPT, UPT, UR4, 0x1, URZ ;  /* 0x0000000104047890 */ /* 0x000fe2000fffe0ff */
[----:B------:R-:W-:-:S03]  /*09b0*/  IADD3 R7, PT, PT, R7, 0x1, RZ ;  /* 0x0000000107077810 */ /* 0x000fc60007ffe0ff */
[----:B------:R-:W-:Y:S01]  /*09c0*/  UISETP.NE.AND UP0, UPT, UR4, URZ, UPT ;  /* 0x000000ff0400728c */ /* 0x000fe2000bf05270 */
[----:B--2--5:R-:W-:-:S08]  /*09d0*/  FMNMX R6, R5, R6, !PT ;  /* 0x0000000605067209 */ /* 0x024fd00007800000 */
[----:B------:R-:W-:Y:S05]  /*09e0*/  BRA.U UP0, `(.L_x_45) ;  /* 0xfffffffd00e47547 */ /* 0x000fea000b83ffff */
.L_x_40:
[----:B------:R-:W0:Y:S01]  /*09f0*/  LDCU UR5, c[0x0][0x380] ;  /* 0x00007000ff0577ac */ /* 0x000e220008000800 */
[----:B------:R-:W-:Y:S01]  /*0a00*/  HFMA2 R5, -RZ, RZ, 0, 0 ;  /* 0x00000000ff057431 */ /* 0x000fe200000001ff */
[----:B0-----:R-:W-:-:S09]  /*0a10*/  UISETP.GE.AND UP0, UPT, UR5, 0x1, UPT ;  /* 0x000000010500788c */ /* 0x001fd2000bf06270 */
[----:B------:R-:W-:Y:S05]  /*0a20*/  BRA.U !UP0, `(.L_x_46) ;  /* 0x0000000d08587547 */ /* 0x000fea000b800000 */
[----:B------:R-:W-:Y:S01]  /*0a30*/  UISETP.GE.U32.AND UP1, UPT, UR5, 0x8, UPT ;  /* 0x000000080500788c */ /* 0x000fe2000bf26070 */
[----:B------:R-:W-:Y:S01]  /*0a40*/  MOV R5, RZ ;  /* 0x000000ff00057202 */ /* 0x000fe20000000f00 */
[----:B------:R-:W-:Y:S01]  /*0a50*/  ULOP3.LUT UR6, UR5, 0x7, URZ, 0xc0, !UPT ;  /* 0x0000000705067892 */ /* 0x000fe2000f8ec0ff */
[----:B------:R-:W-:-:S03]  /*0a60*/  UMOV UR4, URZ ;  /* 0x000000ff00047c82 */ /* 0x000fc60008000000 */
[----:B------:R-:W-:-:S03]  /*0a70*/  UISETP.NE.AND UP0, UPT, UR6, URZ, UPT ;  /* 0x000000ff0600728c */ /* 0x000fc6000bf05270 */
[----:B------:R-:W-:Y:S08]  /*0a80*/  BRA.U !UP1, `(.L_x_47) ;  /* 0x0000000509a47547 */ /* 0x000ff0000b800000 */
[----:B------:R-:W-:Y:S01]  /*0a90*/  ULOP3.LUT UR4, UR5, 0x7ffffff8, URZ, 0xc0, !UPT ;  /* 0x7ffffff805047892 */ /* 0x000fe2000f8ec0ff */
[----:B------:R-:W-:Y:S02]  /*0aa0*/  IADD3 R7, PT, PT, R3, 0x3, RZ ;  /* 0x0000000303077810 */ /* 0x000fe40007ffe0ff */
[----:B------:R-:W-:Y:S01]  /*0ab0*/  MOV R5, RZ ;  /* 0x000000ff00057202 */ /* 0x000fe20000000f00 */
[----:B------:R-:W-:-:S12]  /*0ac0*/  UIADD3 UR7, UPT, UPT, -UR4, URZ, URZ ;  /* 0x000000ff04077290 */ /* 0x000fd8000fffe1ff */
.L_x_48:
[C---:B------:R-:W-:Y:S01]  /*0ad0*/  IADD3 R9, PT, PT, R7.reuse, -0x3, RZ ;  /* 0xfffffffd07097810 */ /* 0x040fe20007ffe0ff */
[----:B------:R-:W-:-:S04]  /*0ae0*/  IMAD.WIDE.U32 R14, R7, 0x4, R12 ;  /* 0x00000004070e7825 */ /* 0x000fc800078e000c */
[----:B------:R-:W-:Y:S01]  /*0af0*/  IMAD.WIDE.U32 R8, R9, 0x4, R12 ;  /* 0x0000000409087825 */ /* 0x000fe200078e000c */
[----:B------:R0:W2:Y:S01]  /*0b00*/  LDG.E R21, desc[UR8][R14.64] ;  /* 0x000000080e157981 */ /* 0x0000a2000c1e1900 */
[----:B------:R-:W-:-:S03]  /*0b10*/  IADD3 R11, PT, PT, R7, -0x2, RZ ;  /* 0xfffffffe070b7810 */ /* 0x000fc60007ffe0ff */
[----:B------:R-:W3:Y:S01]  /*0b20*/  LDG.E R27, desc[UR8][R8.64] ;  /* 0x00000008081b7981 */ /* 0x000ee2000c1e1900 */
[----:B------:R-:W-:Y:S01]  /*0b30*/  IADD3 R23, PT, PT, R7, -0x1, RZ ;  /* 0xffffffff07177810 */ /* 0x000fe20007ffe0ff */
[----:B------:R-:W-:Y:S01]  /*0b40*/  IMAD.WIDE.U32 R10, R11, 0x4, R12 ;  /* 0x000000040b0a7825 */ /* 0x000fe200078e000c */
[----:B------:R-:W-:-:S03]  /*0b50*/  IADD3 R19, PT, PT, R7, 0x1, RZ ;  /* 0x0000000107137810 */ /* 0x000fc60007ffe0ff */
[--C-:B------:R-:W-:Y:S01]  /*0b60*/  IMAD.WIDE.U32 R22, R23, 0x4, R12.reuse ;  /* 0x0000000417167825 */ /* 0x100fe200078e000c */
[----:B------:R1:W4:Y:S01]  /*0b70*/  LDG.E R25, desc[UR8][R10.64] ;  /* 0x000000080a197981 */ /* 0x000322000c1e1900 */
[----:B------:R-:W-:Y:S02]  /*0b80*/  IADD3 R17, PT, PT, R7, 0x2, RZ ;  /* 0x0000000207117810 */ /* 0x000fe40007ffe0ff */
[--C-:B------:R-:W-:Y:S02]  /*0b90*/  IMAD.WIDE.U32 R18, R19, 0x4, R12.reuse ;  /* 0x0000000413127825 */ /* 0x100fe400078e000c */
[----:B------:R-:W4:Y:S02]  /*0ba0*/  LDG.E R23, desc[UR8][R22.64] ;  /* 0x0000000816177981 */ /* 0x000f24000c1e1900 */
[----:B------:R-:W-:Y:S02]  /*0bb0*/  IMAD.WIDE.U32 R16, R17, 0x4, R12 ;  /* 0x0000000411107825 */ /* 0x000fe400078e000c */
[----:B------:R4:W4:Y:S01]  /*0bc0*/  LDG.E R19, desc[UR8][R18.64] ;  /* 0x0000000812137981 */ /* 0x000922000c1e1900 */
[----:B------:R-:W-:-:S03]  /*0bd0*/  IADD3 R29, PT, PT, R7, 0x3, RZ ;  /* 0x00000003071d7810 */ /* 0x000fc60007ffe0ff */
[----:B------:R-:W4:Y:S01]  /*0be0*/  LDG.E R17, desc[UR8][R16.64] ;  /* 0x0000000810117981 */ /* 0x000f22000c1e1900 */
[----:B0-----:R-:W-:Y:S01]  /*0bf0*/  IADD3 R15, PT, PT, R7, 0x4, RZ ;  /* 0x00000004070f7810 */ /* 0x001fe20007ffe0ff */
[----:B------:R-:W-:-:S04]  /*0c00*/  IMAD.WIDE.U32 R28, R29, 0x4, R12 ;  /* 0x000000041d1c7825 */ /* 0x000fc800078e000c */
[----:B------:R-:W-:Y:S01]  /*0c10*/  IMAD.WIDE.U32 R14, R15, 0x4, R12 ;  /* 0x000000040f0e7825 */ /* 0x000fe200078e000c */
[----:B------:R-:W4:Y:S04]  /*0c20*/  LDG.E R9, desc[UR8][R28.64] ;  /* 0x000000081c097981 */ /* 0x000f28000c1e1900 */
[----:B------:R0:W4:Y:S01]  /*0c30*/  LDG.E R11, desc[UR8][R14.64] ;  /* 0x000000080e0b7981 */ /* 0x000122000c1e1900 */
[----:B------:R-:W-:Y:S01]  /*0c40*/  HFMA2 R2, -RZ, RZ, 0.96630859375, -0.0022525787353515625 ;  /* 0x3bbb989dff027431 */ /* 0x000fe200000001ff */
[----:B-1----:R-:W-:Y:S01]  /*0c50*/  MOV R10, 0x437c0000 ;  /* 0x437c0000000a7802 */ /* 0x002fe20000000f00 */
[----:B------:R-:W-:Y:S01]  /*0c60*/  UIADD3 UR7, UPT, UPT, UR7, 0x8, URZ ;  /* 0x0000000807077890 */ /* 0x000fe2000fffe0ff */
[----:B------:R-:W-:-:S03]  /*0c70*/  IADD3 R7, PT, PT, R7, 0x8, RZ ;  /* 0x0000000807077810 */ /* 0x000fc60007ffe0ff */
[----:B------:R-:W-:Y:S01]  /*0c80*/  UISETP.NE.AND UP1, UPT, UR7, URZ, UPT ;  /* 0x000000ff0700728c */ /* 0x000fe2000bf25270 */
[--C-:B--2--5:R-:W-:Y:S01]  /*0c90*/  FADD R21, R21, -R6.reuse ;  /* 0x8000000615157221 */ /* 0x124fe20000000000 */
[----:B---3--:R-:W-:-:S03]  /*0ca0*/  FADD R27, R27, -R6 ;  /* 0x800000061b1b7221 */ /* 0x008fc60000000000 */
[-C--:B------:R-:W-:Y:S01]  /*0cb0*/  FFMA.SAT R8, R21, R2.reuse, 0.5 ;  /* 0x3f00000015087423 */ /* 0x080fe20000002002 */
[----:B------:R-:W-:-:S03]  /*0cc0*/  FFMA.SAT R4, R27, R2, 0.5 ;  /* 0x3f0000001b047423 */ /* 0x000fc60000002002 */
[-C--:B------:R-:W-:Y:S01]  /*0cd0*/  FFMA.RM R8, R8, R10.reuse, 12582913 ;  /* 0x4b40000108087423 */ /* 0x080fe2000000400a */
[----:B----4-:R-:W-:Y:S01]  /*0ce0*/  FADD R25, R25, -R6 ;  /* 0x8000000619197221 */ /* 0x010fe20000000000 */
[----:B------:R-:W-:Y:S02]  /*0cf0*/  FFMA.RM R4, R4, R10, 12582913 ;  /* 0x4b40000104047423 */ /* 0x000fe4000000400a */
[C---:B------:R-:W-:Y:S01]  /*0d00*/  FADD R18, R8.reuse, -12583039 ;  /* 0xcb40007f08127421 */ /* 0x040fe20000000000 */
[----:B------:R-:W-:Y:S01]  /*0d10*/  SHF.L.U32 R8, R8, 0x17, RZ ;  /* 0x0000001708087819 */ /* 0x000fe200000006ff */
[----:B0-----:R-:W-:Y:S01]  /*0d20*/  FFMA.SAT R15, R25, R2, 0.5 ;  /* 0x3f000000190f7423 */ /* 0x001fe20000002002 */
[----:B------:R-:W-:Y:S01]  /*0d30*/  FADD R16, R4, -12583039 ;  /* 0xcb40007f04107421 */ /* 0x000fe20000000000 */
[----:B------:R-:W-:Y:S01]  /*0d40*/  FFMA R18, R21, 1.4426950216293334961, -R18 ;  /* 0x3fb8aa3b15127823 */ /* 0x000fe20000000812 */
[----:B------:R-:W-:Y:S01]  /*0d50*/  FADD R23, R23, -R6 ;  /* 0x8000000617177221 */ /* 0x000fe20000000000 */
[----:B------:R-:W-:Y:S01]  /*0d60*/  FFMA.RM R14, R15, R10, 12582913 ;  /* 0x4b4000010f0e7423 */ /* 0x000fe2000000400a */
[----:B------:R-:W-:Y:S01]  /*0d70*/  FFMA R16, R27, 1.4426950216293334961, -R16 ;  /* 0x3fb8aa3b1b107823 */ /* 0x000fe20000000810 */
[----:B------:R-:W-:Y:S01]  /*0d80*/  FFMA R24, R21, 1.925963033500011079e-08, R18 ;  /* 0x32a5706015187823 */ /* 0x000fe20000000012 */
[----:B------:R-:W-:Y:S01]  /*0d90*/  FFMA.SAT R29, R23, R2, 0.5 ;  /* 0x3f000000171d7423 */ /* 0x000fe20000002002 */
[C---:B------:R-:W-:Y:S01]  /*0da0*/  FADD R20, R14.reuse, -12583039 ;  /* 0xcb40007f0e147421 */ /* 0x040fe20000000000 */
[----:B------:R-:W-:Y:S01]  /*0db0*/  FFMA R18, R27, 1.925963033500011079e-08, R16 ;  /* 0x32a570601b127823 */ /* 0x000fe20000000010 */
[--C-:B------:R-:W-:Y:S01]  /*0dc0*/  FADD R27, R19, -R6.reuse ;  /* 0x80000006131b7221 */ /* 0x100fe20000000000 */
[----:B------:R-:W-:Y:S01]  /*0dd0*/  FFMA.RM R15, R29, R10, 12582913 ;  /* 0x4b4000011d0f7423 */ /* 0x000fe2000000400a */
[----:B------:R-:W-:Y:S01]  /*0de0*/  FADD R21, R17, -R6 ;  /* 0x8000000611157221 */ /* 0x000fe20000000000 */
[----:B------:R-:W-:Y:S01]  /*0df0*/  FFMA R20, R25, 1.4426950216293334961, -R20 ;  /* 0x3fb8aa3b19147823 */ /* 0x000fe20000000814 */
[-C--:B------:R-:W-:Y:S01]  /*0e00*/  FFMA.SAT R17, R27, R2.reuse, 0.5 ;  /* 0x3f0000001b117423 */ /* 0x080fe20000002002 */
[----:B------:R-:W-:Y:S01]  /*0e10*/  FADD R22, R15, -12583039 ;  /* 0xcb40007f0f167421 */ /* 0x000fe20000000000 */
[----:B------:R-:W-:Y:S01]  /*0e20*/  FFMA.SAT R19, R21, R2, 0.5 ;  /* 0x3f00000015137423 */ /* 0x000fe20000002002 */
[----:B------:R-:W0:Y:S01]  /*0e30*/  MUFU.EX2 R18, R18 ;  /* 0x0000001200127308 */ /* 0x000e220000000800 */
[-C--:B------:R-:W-:Y:S01]  /*0e40*/  FFMA.RM R17, R17, R10.reuse, 12582913 ;  /* 0x4b40000111117423 */ /* 0x080fe2000000400a */
[----:B------:R-:W-:Y:S01]  /*0e50*/  FFMA R22, R23, 1.4426950216293334961, -R22 ;  /* 0x3fb8aa3b17167823 */ /* 0x000fe20000000816 */
[----:B------:R-:W-:Y:S01]  /*0e60*/  FFMA R20, R25, 1.925963033500011079e-08, R20 ;  /* 0x32a5706019147823 */ /* 0x000fe20000000014 */
[----:B------:R-:W-:Y:S01]  /*0e70*/  FFMA.RM R19, R19, R10, 12582913 ;  /* 0x4b40000113137423 */ /* 0x000fe2000000400a */
[----:B------:R-:W-:Y:S01]  /*0e80*/  FADD R9, R9, -R6 ;  /* 0x8000000609097221 */ /* 0x000fe20000000000 */
[----:B------:R-:W-:Y:S01]  /*0e90*/  FFMA R22, R23, 1.925963033500011079e-08, R22 ;  /* 0x32a5706017167823 */ /* 0x000fe20000000016 */
[----:B------:R-:W-:Y:S01]  /*0ea0*/  FADD R11, R11, -R6 ;  /* 0x800000060b0b7221 */ /* 0x000fe20000000000 */
[----:B------:R1:W-:Y:S01]  /*0eb0*/  MUFU.EX2 R16, R24 ;  /* 0x0000001800107308 */ /* 0x0003e20000000800 */
[----:B------:R-:W-:Y:S01]  /*0ec0*/  FADD R26, R19, -12583039 ;  /* 0xcb40007f131a7421 */ /* 0x000fe20000000000 */
[-C--:B------:R-:W-:Y:S01]  /*0ed0*/  FFMA.SAT R25, R9, R2.reuse, 0.5 ;  /* 0x3f00000009197423 */ /* 0x080fe20000002002 */
[----:B------:R-:W-:Y:S01]  /*0ee0*/  FFMA.SAT R29, R11, R2, 0.5 ;  /* 0x3f0000000b1d7423 */ /* 0x000fe20000002002 */
[----:B------:R-:W-:Y:S01]  /*0ef0*/  SHF.L.U32 R14, R14, 0x17, RZ ;  /* 0x000000170e0e7819 */ /* 0x000fe200000006ff */
[----:B------:R-:W-:Y:S01]  /*0f00*/  FFMA R26, R21, 1.4426950216293334961, -R26 ;  /* 0x3fb8aa3b151a7823 */ /* 0x000fe2000000081a */
[-C--:B------:R-:W-:Y:S01]  /*0f10*/  FFMA.RM R2, R25, R10.reuse, 12582913 ;  /* 0x4b40000119027423 */ /* 0x080fe2000000400a */
[----:B------:R-:W-:Y:S01]  /*0f20*/  FFMA.RM R10, R29, R10, 12582913 ;  /* 0x4b4000011d0a7423 */ /* 0x000fe2000000400a */
[----:B------:R-:W2:Y:S01]  /*0f30*/  MUFU.EX2 R20, R20 ;  /* 0x0000001400147308 */ /* 0x000ea20000000800 */
[----:B-1----:R-:W-:Y:S01]  /*0f40*/  FADD R24, R17, -12583039 ;  /* 0xcb40007f11187421 */ /* 0x002fe20000000000 */
[----:B------:R-:W-:Y:S01]  /*0f50*/  FFMA R23, R21, 1.925963033500011079e-08, R26 ;  /* 0x32a5706015177823 */ /* 0x000fe2000000001a */
[----:B------:R-:W-:Y:S01]  /*0f60*/  FADD R26, R2, -12583039 ;  /* 0xcb40007f021a7421 */ /* 0x000fe20000000000 */
[----:B------:R-:W-:Y:S01]  /*0f70*/  SHF.L.U32 R17, R17, 0x17, RZ ;  /* 0x0000001711117819 */ /* 0x000fe200000006ff */
[----:B------:R-:W-:-:S02]  /*0f80*/  FFMA R24, R27, 1.4426950216293334961, -R24 ;  /* 0x3fb8aa3b1b187823 */ /* 0x000fc40000000818 */
[----:B------:R-:W-:Y:S01]  /*0f90*/  FFMA R26, R9, 1.4426950216293334961, -R26 ;  /* 0x3fb8aa3b091a7823 */ /* 0x000fe2000000081a */
[----:B------:R-:W1:Y:S01]  /*0fa0*/  MUFU.EX2 R22, R22 ;  /* 0x0000001600167308 */ /* 0x000e620000000800 */
[----:B------:R-:W-:Y:S01]  /*0fb0*/  FFMA R27, R27, 1.925963033500011079e-08, R24 ;  /* 0x32a570601b1b7823 */ /* 0x000fe20000000018 */
[----:B------:R-:W-:Y:S01]  /*0fc0*/  SHF.L.U32 R24, R4, 0x17, RZ ;  /* 0x0000001704187819 */ /* 0x000fe200000006ff */
[----:B------:R-:W-:-:S04]  /*0fd0*/  FFMA R26, R9, 1.925963033500011079e-08, R26 ;  /* 0x32a57060091a7823 */ /* 0x000fc8000000001a */
[----:B0-----:R-:W-:Y:S01]  /*0fe0*/  FFMA R5, R24, R18, R5 ;  /* 0x0000001218057223 */ /* 0x001fe20000000005 */
[----:B------:R-:W-:Y:S01]  /*0ff0*/  FADD R24, R10, -12583039 ;  /* 0xcb40007f0a187421 */ /* 0x000fe20000000000 */
[----:B------:R-:W0:Y:S01]  /*1000*/  MUFU.EX2 R21, R27 ;  /* 0x0000001b00157308 */ /* 0x000e220000000800 */
[----:B------:R-:W-:Y:S01]  /*1010*/  SHF.L.U32 R18, R15, 0x17, RZ ;  /* 0x000000170f127819 */ /* 0x000fe200000006ff */
[----:B--2---:R-:W-:Y:S01]  /*1020*/  FFMA R9, R14, R20, R5 ;  /* 0x000000140e097223 */ /* 0x004fe20000000005 */
[----:B------:R-:W-:Y:S01]  /*1030*/  FFMA R24, R11, 1.4426950216293334961, -R24 ;  /* 0x3fb8aa3b0b187823 */ /* 0x000fe20000000818 */
[----:B------:R-:W-:Y:S02]  /*1040*/  SHF.L.U32 R14, R19, 0x17, RZ ;  /* 0x00000017130e7819 */ /* 0x000fe400000006ff */
[----:B------:R-:W-:Y:S01]  /*1050*/  SHF.L.U32 R10, R10, 0x17, RZ ;  /* 0x000000170a0a7819 */ /* 0x000fe200000006ff */
[----:B------:R-:W-:Y:S01]  /*1060*/  FFMA R24, R11, 1.925963033500011079e-08, R24 ;  /* 0x32a570600b187823 */ /* 0x000fe20000000018 */
[----:B------:R-:W2:Y:S01]  /*1070*/  MUFU.EX2 R4, R23 ;  /* 0x0000001700047308 */ /* 0x000ea20000000800 */
[----:B-1----:R-:W-:-:S04]  /*1080*/  FFMA R9, R18, R22, R9 ;  /* 0x0000001612097223 */ /* 0x002fc80000000009 */
[----:B------:R-:W-:Y:S01]  /*1090*/  FFMA R8, R8, R16, R9 ;  /* 0x0000001008087223 */ /* 0x000fe20000000009 */
[----:B------:R-:W-:Y:S02]  /*10a0*/  SHF.L.U32 R9, R2, 0x17, RZ ;  /* 0x0000001702097819 */ /* 0x000fe400000006ff */
[----:B------:R-:W1:Y:S01]  /*10b0*/  MUFU.EX2 R5, R26 ;  /* 0x0000001a00057308 */ /* 0x000e620000000800 */
[----:B0-----:R-:W-:-:S07]  /*10c0*/  FFMA R17, R17, R21, R8 ;  /* 0x0000001511117223 */ /* 0x001fce0000000008 */
[----:B------:R-:W0:Y:S01]  /*10d0*/  MUFU.EX2 R24, R24 ;  /* 0x0000001800187308 */ /* 0x000e220000000800 */
[----:B--2---:R-:W-:-:S04]  /*10e0*/  FFMA R4, R14, R4, R17 ;  /* 0x000000040e047223 */ /* 0x004fc80000000011 */
[----:B-1----:R-:W-:-:S04]  /*10f0*/  FFMA R5, R9, R5, R4 ;  /* 0x0000000509057223 */ /* 0x002fc80000000004 */
[----:B0-----:R-:W-:Y:S01]  /*1100*/  FFMA R5, R10, R24, R5 ;  /* 0x000000180a057223 */ /* 0x001fe20000000005 */
[----:B------:R-:W-:Y:S06]  /*1110*/  BRA.U UP1, `(.L_x_48) ;  /* 0xfffffff9016c7547 */ /* 0x000fec000b83ffff */
.L_x_47:
[----:B------:R-:W-:Y:S05]  /*1120*/  BRA.U !UP0, `(.L_x_46) ;  /* 0x0000000508987547 */ /* 0x000fea000b800000 */
[----:B------:R-:W-:Y:S02]  /*1130*/  UISETP.GE.U32.AND UP0, UPT, UR6, 0x4, UPT ;  /* 0x000000040600788c */ /* 0x000fe4000bf06070 */
[----:B------:R-:W-:-:S04]  /*1140*/  ULOP3.LUT UR7, UR5, 0x3, URZ, 0xc0, !UPT ;  /* 0x0000000305077892 */ /* 0x000fc8000f8ec0ff */
[----:B------:R-:W-:-:S03]  /*1150*/  UISETP.NE.AND UP1, UPT, UR7, URZ, UPT ;  /* 0x000000ff0700728c */ /* 0x000fc6000bf25270 */
[----:B------:R-:W-:Y:S08]  /*1160*/  BRA.U !UP0, `(.L_x_49) ;  /* 0x0000000108cc7547 */ /* 0x000ff0000b800000 */
[----:B------:R-:W-:-:S04]  /*1170*/  IADD3 R7, PT, PT, R3, UR4, RZ ;  /* 0x0000000403077c10 */ /* 0x000fc8000fffe0ff */
[C---:B------:R-:W-:Y:S01]  /*1180*/  IADD3 R11, PT, PT, R7.reuse, 0x1, RZ ;  /* 0x00000001070b7810 */ /* 0x040fe20007ffe0ff */
[C---:B------:R-:W-:Y:S01]  /*1190*/  IMAD.WIDE.U32 R8, R7.reuse, 0x4, R12 ;  /* 0x0000000407087825 */ /* 0x040fe200078e000c */
[----:B------:R-:W-:-:S05]  /*11a0*/  IADD3 R15, PT, PT, R7, 0x2, RZ ;  /* 0x00000002070f7810 */ /* 0x000fca0007ffe0ff */
[----:B------:R-:W2:Y:S01]  /*11b0*/  LDG.E R9, desc[UR8][R8.64] ;  /* 0x0000000808097981 */ /* 0x000ea2000c1e1900 */
[----:B------:R-:W-:Y:S01]  /*11c0*/  IMAD.WIDE.U32 R10, R11, 0x4, R12 ;  /* 0x000000040b0a7825 */ /* 0x000fe200078e000c */
[----:B------:R-:W-:-:S03]  /*11d0*/  IADD3 R17, PT, PT, R7, 0x3, RZ ;  /* 0x0000000307117810 */ /* 0x000fc60007ffe0ff */
[--C-:B------:R-:W-:Y:S02]  /*11e0*/  IMAD.WIDE.U32 R14, R15, 0x4, R12.reuse ;  /* 0x000000040f0e7825 */ /* 0x100fe400078e000c */
[----:B------:R-:W3:Y:S02]  /*11f0*/  LDG.E R11, desc[UR8][R10.64] ;  /* 0x000000080a0b7981 */ /* 0x000ee4000c1e1900 */
[----:B------:R-:W-:Y:S02]  /*1200*/  IMAD.WIDE.U32 R16, R17, 0x4, R12 ;  /* 0x0000000411107825 */ /* 0x000fe400078e000c */
[----:B------:R-:W4:Y:S04]  /*1210*/  LDG.E R7, desc[UR8][R14.64] ;  /* 0x000000080e077981 */ /* 0x000f28000c1e1900 */
[----:B------:R-:W4:Y:S01]  /*1220*/  LDG.E R17, desc[UR8][R16.64] ;  /* 0x0000000810117981 */ /* 0x000f22000c1e1900 */
[----:B------:R-:W-:Y:S01]  /*1230*/  HFMA2 R20, -RZ, RZ, 0.96630859375, -0.0022525787353515625 ;  /* 0x3bbb989dff147431 */ /* 0x000fe200000001ff */
[----:B------:R-:W-:Y:S01]  /*1240*/  UIADD3 UR4, UPT, UPT, UR4, 0x4, URZ ;  /* 0x0000000404047890 */ /* 0x000fe2000fffe0ff */
[----:B--2--5:R-:W-:Y:S01]  /*1250*/  FADD R18, R9, -R6 ;  /* 0x8000000609127221 */ /* 0x024fe20000000000 */
[----:B------:R-:W-:-:S03]  /*1260*/  MOV R9, 0x437c0000 ;  /* 0x437c000000097802 */ /* 0x000fc60000000f00 */
[----:B------:R-:W-:Y:S01]  /*1270*/  FFMA.SAT R2, R18, R20, 0.5 ;  /* 0x3f00000012027423 */ /* 0x000fe20000002014 */
[----:B---3--:R-:W-:-:S03]  /*1280*/  FADD R19, R11, -R6 ;  /* 0x800000060b137221 */ /* 0x008fc60000000000 */
[----:B------:R-:W-:Y:S01]  /*1290*/  FFMA.RM R2, R2, R9, 12582913 ;  /* 0x4b40000102027423 */ /* 0x000fe20000004009 */
[----:B------:R-:W-:-:S03]  /*12a0*/  FFMA.SAT R4, R19, R20, 0.5 ;  /* 0x3f00000013047423 */ /* 0x000fc60000002014 */
[C---:B------:R-:W-:Y:S01]  /*12b0*/  FADD R11, R2.reuse, -12583039 ;  /* 0xcb40007f020b7421 */ /* 0x040fe20000000000 */
[--C-:B----4-:R-:W-:Y:S01]  /*12c0*/  FADD R7, R7, -R6.reuse ;  /* 0x8000000607077221 */ /* 0x110fe20000000000 */
[----:B------:R-:W-:Y:S01]  /*12d0*/  SHF.L.U32 R2, R2, 0x17, RZ ;  /* 0x0000001702027819 */ /* 0x000fe200000006ff */
[-C--:B------:R-:W-:Y:S01]  /*12e0*/  FFMA.RM R4, R4, R9.reuse, 12582913 ;  /* 0x4b40000104047423 */ /* 0x080fe20000004009 */
[----:B------:R-:W-:Y:S01]  /*12f0*/  FFMA R11, R18, 1.4426950216293334961, -R11 ;  /* 0x3fb8aa3b120b7823 */ /* 0x000fe2000000080b */
[-C--:B------:R-:W-:Y:S01]  /*1300*/  FFMA.SAT R8, R7, R20.reuse, 0.5 ;  /* 0x3f00000007087423 */ /* 0x080fe20000002014 */
[----:B------:R-:W-:Y:S01]  /*1310*/  FADD R17, R17, -R6 ;  /* 0x8000000611117221 */ /* 0x000fe20000000000 */
[----:B------:R-:W-:Y:S01]  /*1320*/  FADD R14, R4, -12583039 ;  /* 0xcb40007f040e7421 */ /* 0x000fe20000000000 */
[----:B------:R-:W-:Y:S01]  /*1330*/  FFMA R10, R18, 1.925963033500011079e-08, R11 ;  /* 0x32a57060120a7823 */ /* 0x000fe2000000000b */
[----:B------:R-:W-:Y:S01]  /*1340*/  FFMA.RM R8, R8, R9, 12582913 ;  /* 0x4b40000108087423 */ /* 0x000fe20000004009 */
[----:B------:R-:W-:Y:S01]  /*1350*/  FFMA.SAT R18, R17, R20, 0.5 ;  /* 0x3f00000011127423 */ /* 0x000fe20000002014 */
[----:B------:R-:W-:-:S02]  /*1360*/  FFMA R14, R19, 1.4426950216293334961, -R14 ;  /* 0x3fb8aa3b130e7823 */ /* 0x000fc4000000080e */
[----:B------:R-:W-:Y:S01]  /*1370*/  FADD R16, R8, -12583039 ;  /* 0xcb40007f08107421 */ /* 0x000fe20000000000 */
[----:B------:R-:W-:Y:S01]  /*1380*/  FFMA.RM R18, R18, R9, 12582913 ;  /* 0x4b40000112127423 */ /* 0x000fe20000004009 */
[----:B------:R-:W-:Y:S01]  /*1390*/  FFMA R14, R19, 1.925963033500011079e-08, R14 ;  /* 0x32a57060130e7823 */ /* 0x000fe2000000000e */
[----:B------:R-:W0:Y:S01]  /*13a0*/  MUFU.EX2 R10, R10 ;  /* 0x0000000a000a7308 */ /* 0x000e220000000800 */
[C---:B------:R-:W-:Y:S01]  /*13b0*/  FFMA R16, R7.reuse, 1.4426950216293334961, -R16 ;  /* 0x3fb8aa3b07107823 */ /* 0x040fe20000000810 */
[C---:B------:R-:W-:Y:S01]  /*13c0*/  FADD R20, R18.reuse, -12583039 ;  /* 0xcb40007f12147421 */ /* 0x040fe20000000000 */
[----:B------:R-:W-:Y:S02]  /*13d0*/  SHF.L.U32 R18, R18, 0x17, RZ ;  /* 0x0000001712127819 */ /* 0x000fe400000006ff */
[----:B------:R-:W-:Y:S01]  /*13e0*/  FFMA R16, R7, 1.925963033500011079e-08, R16 ;  /* 0x32a5706007107823 */ /* 0x000fe20000000010 */
[C---:B------:R-:W-:Y:S01]  /*13f0*/  FFMA R20, R17.reuse, 1.4426950216293334961, -R20 ;  /* 0x3fb8aa3b11147823 */ /* 0x040fe20000000814 */
[----:B------:R-:W-:Y:S01]  /*1400*/  SHF.L.U32 R7, R4, 0x17, RZ ;  /* 0x0000001704077819 */ /* 0x000fe200000006ff */
[----:B------:R-:W1:Y:S02]  /*1410*/  MUFU.EX2 R14, R14 ;  /* 0x0000000e000e7308 */ /* 0x000e640000000800 */
[----:B------:R-:W-:-:S06]  /*1420*/  FFMA R20, R17, 1.925963033500011079e-08, R20 ;  /* 0x32a5706011147823 */ /* 0x000fcc0000000014 */
[----:B------:R-:W2:Y:S01]  /*1430*/  MUFU.EX2 R16, R16 ;  /* 0x0000001000107308 */ /* 0x000ea20000000800 */
[----:B0-----:R-:W-:Y:S01]  /*1440*/  FFMA R2, R2, R10, R5 ;  /* 0x0000000a02027223 */ /* 0x001fe20000000005 */
[----:B------:R-:W-:-:S06]  /*1450*/  SHF.L.U32 R5, R8, 0x17, RZ ;  /* 0x0000001708057819 */ /* 0x000fcc00000006ff */
[----:B------:R-:W0:Y:S01]  /*1460*/  MUFU.EX2 R20, R20 ;  /* 0x0000001400147308 */ /* 0x000e220000000800 */
[----:B-1----:R-:W-:-:S04]  /*1470*/  FFMA R2, R7, R14, R2 ;  /* 0x0000000e07027223 */ /* 0x002fc80000000002 */
[----:B--2---:R-:W-:-:S04]  /*1480*/  FFMA R5, R5, R16, R2 ;  /* 0x0000001005057223 */ /* 0x004fc80000000002 */
[----:B0-----:R-:W-:-:S07]  /*1490*/  FFMA R5, R18, R20, R5 ;  /* 0x0000001412057223 */ /* 0x001fce0000000005 */
.L_x_49:
[----:B------:R-:W-:Y:S05]  /*14a0*/  BRA.U !UP1, `(.L_x_46) ;  /* 0x0000000109b87547 */ /* 0x000fea000b800000 */
[----:B------:R-:W-:Y:S02]  /*14b0*/  UISETP.NE.AND UP0, UPT, UR7, 0x1, UPT ;  /* 0x000000010700788c */ /* 0x000fe4000bf05270 */
[----:B------:R-:W-:-:S04]  /*14c0*/  ULOP3.LUT UR5, UR5, 0x1, URZ, 0xc0, !UPT ;  /* 0x0000000105057892 */ /* 0x000fc8000f8ec0ff */
[----:B------:R-:W-:-:S03]  /*14d0*/  UISETP.NE.U32.AND UP1, UPT, UR5, 0x1, UPT ;  /* 0x000000010500788c */ /* 0x000fc6000bf25070 */
[----:B------:R-:W-:Y:S08]  /*14e0*/  BRA.U !UP0, `(.L_x_50) ;  /* 0x00000001086c7547 */ /* 0x000ff0000b800000 */
[----:B------:R-:W-:-:S04]  /*14f0*/  IADD3 R7, PT, PT, R3, UR4, RZ ;  /* 0x0000000403077c10 */ /* 0x000fc8000fffe0ff */
[C---:B------:R-:W-:Y:S01]  /*1500*/  IADD3 R11, PT, PT, R7.reuse, 0x1, RZ ;  /* 0x00000001070b7810 */ /* 0x040fe20007ffe0ff */
[----:B------:R-:W-:-:S04]  /*1510*/  IMAD.WIDE.U32 R8, R7, 0x4, R12 ;  /* 0x0000000407087825 */ /* 0x000fc800078e000c */
[----:B------:R-:W-:Y:S02]  /*1520*/  IMAD.WIDE.U32 R10, R11, 0x4, R12 ;  /* 0x000000040b0a7825 */ /* 0x000fe400078e000c */
[----:B------:R-:W2:Y:S04]  /*1530*/  LDG.E R9, desc[UR8][R8.64] ;  /* 0x0000000808097981 */ /* 0x000ea8000c1e1900 */
[----:B------:R-:W3:Y:S01]  /*1540*/  LDG.E R11, desc[UR8][R10.64] ;  /* 0x000000080a0b7981 */ /* 0x000ee2000c1e1900 */
[----:B------:R-:W-:Y:S01]  /*1550*/  HFMA2 R7, -RZ, RZ, 0.96630859375, -0.0022525787353515625 ;  /* 0x3bbb989dff077431 */ /* 0x000fe200000001ff */
[----:B------:R-:W-:Y:S01]  /*1560*/  MOV R15, 0x437c0000 ;  /* 0x437c0000000f7802 */ /* 0x000fe20000000f00 */
[----:B------:R-:W-:Y:S01]  /*1570*/  UIADD3 UR4, UPT, UPT, UR4, 0x2, URZ ;  /* 0x0000000204047890 */ /* 0x000fe2000fffe0ff */
[----:B--2--5:R-:W-:-:S04]  /*1580*/  FADD R2, R9, -R6 ;  /* 0x8000000609027221 */ /* 0x024fc80000000000 */
[----:B------:R-:W-:Y:S01]  /*1590*/  FFMA.SAT R4, R2, R7, 0.5 ;  /* 0x3f00000002047423 */ /* 0x000fe20000002007 */
[----:B---3--:R-:W-:-:S03]  /*15a0*/  FADD R14, R11, -R6 ;  /* 0x800000060b0e7221 */ /* 0x008fc60000000000 */
[----:B------:R-:W-:Y:S01]  /*15b0*/  FFMA.RM R4, R4, R15, 12582913 ;  /* 0x4b40000104047423 */ /* 0x000fe2000000400f */
[----:B------:R-:W-:-:S03]  /*15c0*/  FFMA.SAT R16, R14, R7, 0.5 ;  /* 0x3f0000000e107423 */ /* 0x000fc60000002007 */
[----:B------:R-:W-:Y:S01]  /*15d0*/  FADD R7, R4, -12583039 ;  /* 0xcb40007f04077421 */ /* 0x000fe20000000000 */
[----:B------:R-:W-:Y:S01]  /*15e0*/  FFMA.RM R16, R16, R15, 12582913 ;  /* 0x4b40000110107423 */ /* 0x000fe2000000400f */
[----:B------:R-:W-:Y:S02]  /*15f0*/  SHF.L.U32 R4, R4, 0x17, RZ ;  /* 0x0000001704047819 */ /* 0x000fe400000006ff */
[----:B------:R-:W-:Y:S01]  /*1600*/  FFMA R7, R2, 1.4426950216293334961, -R7 ;  /* 0x3fb8aa3b02077823 */ /* 0x000fe20000000807 */
[C---:B------:R-:W-:Y:S01]  /*1610*/  FADD R9, R16.reuse, -12583039 ;  /* 0xcb40007f10097421 */ /* 0x040fe20000000000 */
[----:B------:R-:W-:Y:S02]  /*1620*/  SHF.L.U32 R11, R16, 0x17, RZ ;  /* 0x00000017100b7819 */ /* 0x000fe400000006ff */
[----:B------:R-:W-:Y:S01]  /*1630*/  FFMA R7, R2, 1.925963033500011079e-08, R7 ;  /* 0x32a5706002077823 */ /* 0x000fe20000000007 */
[----:B------:R-:W-:-:S04]  /*1640*/  FFMA R9, R14, 1.4426950216293334961, -R9 ;  /* 0x3fb8aa3b0e097823 */ /* 0x000fc80000000809 */
[----:B------:R-:W-:Y:S01]  /*1650*/  FFMA R9, R14, 1.925963033500011079e-08, R9 ;  /* 0x32a570600e097823 */ /* 0x000fe20000000009 */
[----:B------:R-:W0:Y:S08]  /*1660*/  MUFU.EX2 R7, R7 ;  /* 0x0000000700077308 */ /* 0x000e300000000800 */
[----:B------:R-:W1:Y:S01]  /*1670*/  MUFU.EX2 R9, R9 ;  /* 0x0000000900097308 */ /* 0x000e620000000800 */
[----:B0-----:R-:W-:-:S04]  /*1680*/  FFMA R4, R4, R7, R5 ;  /* 0x0000000704047223 */ /* 0x001fc80000000005 */
[----:B-1----:R-:W-:-:S07]  /*1690*/  FFMA R5, R11, R9, R4 ;  /* 0x000000090b057223 */ /* 0x002fce0000000004 */
.L_x_50:
[----:B------:R-:W-:Y:S05]  /*16a0*/  BRA.U UP1, `(.L_x_46) ;  /* 0x0000000101387547 */ /* 0x000fea000b800000 */
[----:B------:R-:W-:-:S05]  /*16b0*/  IADD3 R9, PT, PT, R3, UR4, RZ ;  /* 0x0000000403097c10 */ /* 0x000fca000fffe0ff */
[----:B------:R-:W-:-:S06]  /*16c0*/  IMAD.WIDE.U32 R8, R9, 0x4, R12 ;  /* 0x0000000409087825 */ /* 0x000fcc00078e000c */
[----:B------:R-:W2:Y:S01]  /*16d0*/  LDG.E R9, desc[UR8][R8.64] ;  /* 0x0000000808097981 */ /* 0x000ea2000c1e1900 */
[----:B------:R-:W-:Y:S01]  /*16e0*/  HFMA2 R7, -RZ, RZ, 0.96630859375, -0.0022525787353515625 ;  /* 0x3bbb989dff077431 */ /* 0x000fe200000001ff */
[----:B------:R-:W-:Y:S01]  /*16f0*/  MOV R11, 0x437c0000 ;  /* 0x437c0000000b7802 */ /* 0x000fe20000000f00 */
[----:B--2--5:R-:W-:-:S04]  /*1700*/  FADD R2, R9, -R6 ;  /* 0x8000000609027221 */ /* 0x024fc80000000000 */
[----:B------:R-:W-:-:S04]  /*1710*/  FFMA.SAT R4, R2, R7, 0.5 ;  /* 0x3f00000002047423 */ /* 0x000fc80000002007 */
[----:B------:R-:W-:-:S04]  /*1720*/  FFMA.RM R4, R4, R11, 12582913 ;  /* 0x4b40000104047423 */ /* 0x000fc8000000400b */
[C---:B------:R-:W-:Y:S01]  /*1730*/  FADD R7, R4.reuse, -12583039 ;  /* 0xcb40007f04077421 */ /* 0x040fe20000000000 */
[----:B------:R-:W-:-:S03]  /*1740*/  SHF.L.U32 R4, R4, 0x17, RZ ;  /* 0x0000001704047819 */ /* 0x000fc600000006ff */
[----:B------:R-:W-:-:S04]  /*1750*/  FFMA R7, R2, 1.4426950216293334961, -R7 ;  /* 0x3fb8aa3b02077823 */ /* 0x000fc80000000807 */
[----:B------:R-:W-:-:S06]  /*1760*/  FFMA R7, R2, 1.925963033500011079e-08, R7 ;  /* 0x32a5706002077823 */ /* 0x000fcc0000000007 */
[----:B------:R-:W0:Y:S02]  /*1770*/  MUFU.EX2 R7, R7 ;  /* 0x0000000700077308 */ /* 0x000e240000000800 */
[----:B0-----:R-:W-:-:S07]  /*1780*/  FFMA R5, R4, R7, R5 ;  /* 0x0000000704057223 */ /* 0x001fce0000000005 */
.L_x_46:
[----:B------:R-:W-:-:S05]  /*1790*/  IADD3 R7, PT, PT, R0, R3, RZ ;  /* 0x0000000300077210 */ /* 0x000fca0007ffe0ff */
[----:B------:R-:W-:-:S06]  /*17a0*/  IMAD.WIDE.U32 R12, R7, 0x4, R12 ;  /* 0x00000004070c7825 */ /* 0x000fcc00078e000c */
[----:B------:R-:W2:Y:S01]  /*17b0*/  LDG.E R13, desc[UR8][R12.64] ;  /* 0x000000080c0d7981 */ /* 0x000ea2000c1e1900 */
[----:B------:R-:W-:Y:S01]  /*17c0*/  MOV R3, 0x3bbb989d ;  /* 0x3bbb989d00037802 */ /* 0x000fe20000000f00 */
[----:B------:R-:W0:Y:S01]  /*17d0*/  MUFU.RCP R2, R5 ;  /* 0x0000000500027308 */ /* 0x000e220000001000 */
[----:B------:R-:W-:Y:S01]  /*17e0*/  MOV R9, 0x437c0000 ;  /* 0x437c000000097802 */ /* 0x000fe20000000f00 */
[----:B------:R-:W-:Y:S01]  /*17f0*/  BSSY.RECONVERGENT B0, `(.L_x_51) ;  /* 0x0000015000007945 */ /* 0x000fe20003800200 */
[----:B--2--5:R-:W-:-:S04]  /*1800*/  FADD R6, R13, -R6 ;  /* 0x800000060d067221 */ /* 0x024fc80000000000 */
[----:B------:R-:W-:-:S04]  /*1810*/  FFMA.SAT R0, R6, R3, 0.5 ;  /* 0x3f00000006007423 */ /* 0x000fc80000002003 */
[----:B------:R-:W-:Y:S01]  /*1820*/  FFMA.RM R0, R0, R9, 12582913 ;  /* 0x4b40000100007423 */ /* 0x000fe20000004009 */
[----:B0-----:R-:W-:-:S03]  /*1830*/  FFMA R9, R2, -R5, 1 ;  /* 0x3f80000002097423 */ /* 0x001fc60000000805 */
[C---:B------:R-:W-:Y:S01]  /*1840*/  FADD R3, R0.reuse, -12583039 ;  /* 0xcb40007f00037421 */ /* 0x040fe20000000000 */
[----:B------:R-:W-:Y:S01]  /*1850*/  SHF.L.U32 R0, R0, 0x17, RZ ;  /* 0x0000001700007819 */ /* 0x000fe200000006ff */
[----:B------:R-:W-:Y:S02]  /*1860*/  FFMA R9, R2, R9, R2 ;  /* 0x0000000902097223 */ /* 0x000fe40000000002 */
[----:B------:R-:W-:-:S04]  /*1870*/  FFMA R3, R6, 1.4426950216293334961, -R3 ;  /* 0x3fb8aa3b06037823 */ /* 0x000fc80000000803 */
[----:B------:R-:W-:-:S06]  /*1880*/  FFMA R3, R6, 1.925963033500011079e-08, R3 ;  /* 0x32a5706006037823 */ /* 0x000fcc0000000003 */
[----:B------:R-:W0:Y:S02]  /*1890*/  MUFU.EX2 R3, R3 ;  /* 0x0000000300037308 */ /* 0x000e240000000800 */
[----:B0-----:R-:W-:-:S06]  /*18a0*/  FMUL R0, R0, R3 ;  /* 0x0000000300007220 */ /* 0x001fcc0000400000 */
[----:B------:R-:W0:Y:S01]  /*18b0*/  FCHK P0, R0, R5 ;  /* 0x0000000500007302 */ /* 0x000e220000000000 */
[----:B------:R-:W-:-:S04]  /*18c0*/  FFMA R2, R0, R9, RZ ;  /* 0x0000000900027223 */ /* 0x000fc800000000ff */
[----:B------:R-:W-:-:S04]  /*18d0*/  FFMA R4, R2, -R5, R0 ;  /* 0x8000000502047223 */ /* 0x000fc80000000000 */
[----:B------:R-:W-:Y:S01]  /*18e0*/  FFMA R9, R9, R4, R2 ;  /* 0x0000000409097223 */ /* 0x000fe20000000002 */
[----:B0-----:R-:W-:Y:S06]  /*18f0*/  @!P0 BRA `(.L_x_52) ;  /* 0x0000000000108947 */ /* 0x001fec0003800000 */
[----:B------:R-:W-:Y:S02]  /*1900*/  MOV R3, R5 ;  /* 0x0000000500037202 */ /* 0x000fe40000000f00 */
[----:B------:R-:W-:-:S07]  /*1910*/  MOV R2, 0x1930 ;  /* 0x0000193000027802 */ /* 0x000fce0000000f00 */
[----:B------:R-:W-:Y:S05]  /*1920*/  CALL.REL.NOINC `($__internal_2_$__cuda_sm3x_div_rn_noftz_f32_slowpath) ;  /* 0x0000000000187944 */ /* 0x000fea0003c00000 */
[----:B------:R-:W-:-:S07]  /*1930*/  MOV R9, R0 ;  /* 0x0000000000097202 */ /* 0x000fce0000000f00 */
.L_x_52:
[----:B------:R-:W-:Y:S05]  /*1940*/  BSYNC.RECONVERGENT B0 ;  /* 0x0000000000007941 */ /* 0x000fea0003800200 */
.L_x_51:
[----:B------:R-:W0:Y:S02]  /*1950*/  LDC.64 R2, c[0x0][0x390] ;  /* 0x0000e400ff027b82 */ /* 0x000e240000000a00 */
[----:B0-----:R-:W-:-:S05]  /*1960*/  IMAD.WIDE.U32 R2, R7, 0x4, R2 ;  /* 0x0000000407027825 */ /* 0x001fca00078e0002 */
[----:B------:R-:W-:Y:S01]  /*1970*/  STG.E desc[UR8][R2.64], R9 ;  /* 0x0000000902007986 */ /* 0x000fe2000c101908 */
[----:B------:R-:W-:Y:S05]  /*1980*/  EXIT ;  /* 0x000000000000794d */ /* 0x000fea0003800000 */
        .weak           $__internal_2_$__cuda_sm3x_div_rn_noftz_f32_slowpath
        .type           $__internal_2_$__cuda_sm3x_div_rn_noftz_f32_slowpath,@function
        .size           $__internal_2_$__cuda_sm3x_div_rn_noftz_f32_slowpath,(.L_x_101 - $__internal_2_$__cuda_sm3x_div_rn_noftz_f32_slowpath)
$__internal_2_$__cuda_sm3x_div_rn_noftz_f32_slowpath:
[----:B------:R-:W-:Y:S01]  /*1990*/  SHF.R.U32.HI R5, RZ, 0x17, R3 ;  /* 0x00000017ff057819 */ /* 0x000fe20000011603 */
[----:B------:R-:W-:Y:S01]  /*19a0*/  BSSY.RECONVERGENT B1, `(.L_x_53) ;  /* 0x0000063000017945 */ /* 0x000fe20003800200 */
[----:B------:R-:W-:Y:S02]  /*19b0*/  SHF.R.U32.HI R4, RZ, 0x17, R0 ;  /* 0x00000017ff047819 */ /* 0x000fe40000011600 */
[----:B------:R-:W-:Y:S02]  /*19c0*/  LOP3.LUT R12, R5, 0xff, RZ, 0xc0, !PT ;  /* 0x000000ff050c7812 */ /* 0x000fe400078ec0ff */
[----:B------:R-:W-:Y:S02]  /*19d0*/  LOP3.LUT R10, R4, 0xff, RZ, 0xc0, !PT ;  /* 0x000000ff040a7812 */ /* 0x000fe400078ec0ff */
[----:B------:R-:W-:Y:S02]  /*19e0*/  IADD3 R8, PT, PT, R12, -0x1, RZ ;  /* 0xffffffff0c087810 */ /* 0x000fe40007ffe0ff */
[----:B------:R-:W-:-:S02]  /*19f0*/  IADD3 R6, PT, PT, R10, -0x1, RZ ;  /* 0xffffffff0a067810 */ /* 0x000fc40007ffe0ff */
[----:B------:R-:W-:Y:S02]  /*1a00*/  ISETP.GT.U32.AND P0, PT, R8, 0xfd, PT ;  /* 0x000000fd0800780c */ /* 0x000fe40003f04070 */
[----:B------:R-:W-:Y:S02]  /*1a10*/  MOV R4, R0 ;  /* 0x0000000000047202 */ /* 0x000fe40000000f00 */
[----:B------:R-:W-:-:S13]  /*1a20*/  ISETP.GT.U32.OR P0, PT, R6, 0xfd, P0 ;  /* 0x000000fd0600780c */ /* 0x000fda0000704470 */
[----:B------:R-:W-:Y:S01]  /*1a30*/  @!P0 MOV R5, RZ ;  /* 0x000000ff00058202 */ /* 0x000fe20000000f00 */
[----:B------:R-:W-:Y:S06]  /*1a40*/  @!P0 BRA `(.L_x_54) ;  /* 0x00000000005c8947 */ /* 0x000fec0003800000 */
[----:B------:R-:W-:Y:S02]  /*1a50*/  FSETP.GTU.FTZ.AND P1, PT, |R3|, +INF , PT ;  /* 0x7f8000000300780b */ /* 0x000fe40003f3c200 */
[----:B------:R-:W-:-:S04]  /*1a60*/  FSETP.GTU.FTZ.AND P0, PT, |R0|, +INF , PT ;  /* 0x7f8000000000780b */ /* 0x000fc80003f1c200 */
[----:B------:R-:W-:-:S13]  /*1a70*/  PLOP3.LUT P0, PT, P0, P1, PT, 0xf8, 0x8f ;  /* 0x00000000008f781c */ /* 0x000fda0000703f70 */
[----:B------:R-:W-:Y:S05]  /*1a80*/  @P0 BRA `(.L_x_55) ;  /* 0x00000004004c0947 */ /* 0x000fea0003800000 */
[----:B------:R-:W-:-:S13]  /*1a90*/  LOP3.LUT P0, RZ, R3, 0x7fffffff, R4, 0xc8, !PT ;  /* 0x7fffffff03ff7812 */ /* 0x000fda000780c804 */
[----:B------:R-:W-:Y:S05]  /*1aa0*/  @!P0 BRA `(.L_x_56) ;  /* 0x00000004003c8947 */ /* 0x000fea0003800000 */
[C---:B------:R-:W-:Y:S02]  /*1ab0*/  FSETP.NEU.FTZ.AND P2, PT, |R0|.reuse, +INF , PT ;  /* 0x7f8000000000780b */ /* 0x040fe40003f5d200 */
[----:B------:R-:W-:Y:S02]  /*1ac0*/  FSETP.NEU.FTZ.AND P1, PT, |R3|, +INF , PT ;  /* 0x7f8000000300780b */ /* 0x000fe40003f3d200 */
[----:B------:R-:W-:-:S11]  /*1ad0*/  FSETP.NEU.FTZ.AND P0, PT, |R0|, +INF , PT ;  /* 0x7f8000000000780b */ /* 0x000fd60003f1d200 */
[----:B------:R-:W-:Y:S05]  /*1ae0*/  @!P1 BRA !P2, `(.L_x_56) ;  /* 0x00000004002c9947 */ /* 0x000fea0005000000 */
[----:B------:R-:W-:-:S04]  /*1af0*/  LOP3.LUT P2, RZ, R4, 0x7fffffff, RZ, 0xc0, !PT ;  /* 0x7fffffff04ff7812 */ /* 0x000fc8000784c0ff */
[----:B------:R-:W-:-:S13]  /*1b00*/  PLOP3.LUT P1, PT, P1, P2, PT, 0x2f, 0xf2 ;  /* 0x0000000000f2781c */ /* 0x000fda0000f24577 */
[----:B------:R-:W-:Y:S05]  /*1b10*/  @P1 BRA `(.L_x_57) ;  /* 0x0000000400181947 */ /* 0x000fea0003800000 */
[----:B------:R-:W-:-:S04]  /*1b20*/  LOP3.LUT P1, RZ, R3, 0x7fffffff, RZ, 0xc0, !PT ;  /* 0x7fffffff03ff7812 */ /* 0x000fc8000782c0ff */
[----:B------:R-:W-:-:S13]  /*1b30*/  PLOP3.LUT P0, PT, P0, P1, PT, 0x2f, 0xf2 ;  /* 0x0000000000f2781c */ /* 0x000fda0000702577 */
[----:B------:R-:W-:Y:S05]  /*1b40*/  @P0 BRA `(.L_x_58) ;  /* 0x0000000400000947 */ /* 0x000fea0003800000 */
[----:B------:R-:W-:Y:S02]  /*1b50*/  ISETP.GE.AND P0, PT, R6, RZ, PT ;  /* 0x000000ff0600720c */ /* 0x000fe40003f06270 */
[----:B------:R-:W-:-:S11]  /*1b60*/  ISETP.GE.AND P1, PT, R8, RZ, PT ;  /* 0x000000ff0800720c */ /* 0x000fd60003f26270 */
[----:B------:R-:W-:Y:S01]  /*1b70*/  @P0 MOV R5, RZ ;  /* 0x000000ff00050202 */ /* 0x000fe20000000f00 */
[----:B------:R-:W-:Y:S01]  /*1b80*/  @!P0 FFMA R4, R0, 1.84467440737095516160e+19, RZ ;  /* 0x5f80000000048823 */ /* 0x000fe200000000ff */
[----:B------:R-:W-:Y:S01]  /*1b90*/  @!P0 MOV R5, 0xffffffc0 ;  /* 0xffffffc000058802 */ /* 0x000fe20000000f00 */
[----:B------:R-:W-:-:S03]  /*1ba0*/  @!P1 FFMA R3, R3, 1.84467440737095516160e+19, RZ ;  /* 0x5f80000003039823 */ /* 0x000fc600000000ff */
[----:B------:R-:W-:-:S07]  /*1bb0*/  @!P1 IADD3 R5, PT, PT, R5, 0x40, RZ ;  /* 0x0000004005059810 */ /* 0x000fce0007ffe0ff */
.L_x_54:
[----:B------:R-:W-:Y:S01]  /*1bc0*/  LEA R0, R12, 0xc0800000, 0x17 ;  /* 0xc08000000c007811 */ /* 0x000fe200078eb8ff */
[----:B------:R-:W-:Y:S03]  /*1bd0*/  BSSY.RECONVERGENT B2, `(.L_x_59) ;  /* 0x0000036000027945 */ /* 0x000fe60003800200 */
[----:B------:R-:W-:Y:S02]  /*1be0*/  IADD3 R6, PT, PT, -R0, R3, RZ ;  /* 0x0000000300067210 */ /* 0x000fe40007ffe1ff */
[----:B------:R-:W-:Y:S02]  /*1bf0*/  IADD3 R3, PT, PT, R10, -0x7f, RZ ;  /* 0xffffff810a037810 */ /* 0x000fe40007ffe0ff */
[----:B------:R-:W0:Y:S01]  /*1c00*/  MUFU.RCP R8, R6 ;  /* 0x0000000600087308 */ /* 0x000e220000001000 */
[----:B------:R-:W-:Y:S02]  /*1c10*/  FADD.FTZ R9, -R6, -RZ ;  /* 0x800000ff06097221 */ /* 0x000fe40000010100 */
[----:B------:R-:W-:-:S02]  /*1c20*/  IMAD R0, R3, -0x800000, R4 ;  /* 0xff80000003007824 */ /* 0x000fc400078e0204 */
[----:B0-----:R-:W-:-:S04]  /*1c30*/  FFMA R11, R8, R9, 1 ;  /* 0x3f800000080b7423 */ /* 0x001fc80000000009 */
[----:B------:R-:W-:-:S04]  /*1c40*/  FFMA R13, R8, R11, R8 ;  /* 0x0000000b080d7223 */ /* 0x000fc80000000008 */
[----:B------:R-:W-:-:S04]  /*1c50*/  FFMA R4, R0, R13, RZ ;  /* 0x0000000d00047223 */ /* 0x000fc800000000ff */
[----:B------:R-:W-:-:S04]  /*1c60*/  FFMA R11, R9, R4, R0 ;  /* 0x00000004090b7223 */ /* 0x000fc80000000000 */
[----:B------:R-:W-:Y:S01]  /*1c70*/  FFMA R8, R13, R11, R4 ;  /* 0x0000000b0d087223 */ /* 0x000fe20000000004 */
[----:B------:R-:W-:-:S03]  /*1c80*/  IADD3 R4, PT, PT, R3, 0x7f, -R12 ;  /* 0x0000007f03047810 */ /* 0x000fc60007ffe80c */
[----:B------:R-:W-:Y:S01]  /*1c90*/  FFMA R9, R9, R8, R0 ;  /* 0x0000000809097223 */ /* 0x000fe20000000000 */
[----:B------:R-:W-:-:S03]  /*1ca0*/  IADD3 R4, PT, PT, R4, R5, RZ ;  /* 0x0000000504047210 */ /* 0x000fc60007ffe0ff */
[----:B------:R-:W-:-:S05]  /*1cb0*/  FFMA R0, R13, R9, R8 ;  /* 0x000000090d007223 */ /* 0x000fca0000000008 */
[----:B------:R-:W-:-:S04]  /*1cc0*/  SHF.R.U32.HI R3, RZ, 0x17, R0 ;  /* 0x00000017ff037819 */ /* 0x000fc80000011600 */
[----:B------:R-:W-:-:S04]  /*1cd0*/  LOP3.LUT R3, R3, 0xff, RZ, 0xc0, !PT ;  /* 0x000000ff03037812 */ /* 0x000fc800078ec0ff */
[----:B------:R-:W-:-:S04]  /*1ce0*/  IADD3 R10, PT, PT, R3, R4, RZ ;  /* 0x00000004030a7210 */ /* 0x000fc80007ffe0ff */
[----:B------:R-:W-:-:S04]  /*1cf0*/  IADD3 R3, PT, PT, R10, -0x1, RZ ;  /* 0xffffffff0a037810 */ /* 0x000fc80007ffe0ff */
        /* <DEDUP_REMOVED lines=9> */
[CCC-:B------:R-:W-:Y:S01]  /*1d90*/  FFMA.RZ R3, R13.reuse, R9.reuse, R8.reuse ;  /* 0x000000090d037223 */ /* 0x1c0fe2000000c008 */
[C---:B------:R-:W-:Y:S01]  /*1da0*/  IADD3 R6, PT, PT, R10.reuse, 0x20, RZ ;  /* 0x000000200a067810 */ /* 0x040fe20007ffe0ff */
[-CC-:B------:R-:W-:Y:S01]  /*1db0*/  FFMA.RM R4, R13, R9.reuse, R8.reuse ;  /* 0x000000090d047223 */ /* 0x180fe20000004008 */
[C---:B------:R-:W-:Y:S02]  /*1dc0*/  ISETP.NE.AND P2, PT, R10.reuse, RZ, PT ;  /* 0x000000ff0a00720c */ /* 0x040fe40003f45270 */
[----:B------:R-:W-:Y:S01]  /*1dd0*/  LOP3.LUT R5, R3, 0x7fffff, RZ, 0xc0, !PT ;  /* 0x007fffff03057812 */ /* 0x000fe200078ec0ff */
[----:B------:R-:W-:Y:S01]  /*1de0*/  FFMA.RP R3, R13, R9, R8 ;  /* 0x000000090d037223 */ /* 0x000fe20000008008 */
[C---:B------:R-:W-:Y:S02]  /*1df0*/  ISETP.NE.AND P1, PT, R10.reuse, RZ, PT ;  /* 0x000000ff0a00720c */ /* 0x040fe40003f25270 */
[----:B------:R-:W-:Y:S02]  /*1e00*/  LOP3.LUT R5, R5, 0x800000, RZ, 0xfc, !PT ;  /* 0x0080000005057812 */ /* 0x000fe400078efcff */
[----:B------:R-:W-:-:S02]  /*1e10*/  IADD3 R8, PT, PT, -R10, RZ, RZ ;  /* 0x000000ff0a087210 */ /* 0x000fc40007ffe1ff */
[----:B------:R-:W-:Y:S02]  /*1e20*/  SHF.L.U32 R6, R5, R6, RZ ;  /* 0x0000000605067219 */ /* 0x000fe400000006ff */
[----:B------:R-:W-:Y:S02]  /*1e30*/  FSETP.NEU.FTZ.AND P0, PT, R3, R4, PT ;  /* 0x000000040300720b */ /* 0x000fe40003f1d000 */
[----:B------:R-:W-:Y:S02]  /*1e40*/  SEL R4, R8, RZ, P2 ;  /* 0x000000ff08047207 */ /* 0x000fe40001000000 */
[----:B------:R-:W-:Y:S02]  /*1e50*/  ISETP.NE.AND P1, PT, R6, RZ, P1 ;  /* 0x000000ff0600720c */ /* 0x000fe40000f25270 */
[----:B------:R-:W-:Y:S02]  /*1e60*/  SHF.R.U32.HI R4, RZ, R4, R5 ;  /* 0x00000004ff047219 */ /* 0x000fe40000011605 */
[----:B------:R-:W-:-:S02]  /*1e70*/  PLOP3.LUT P0, PT, P0, P1, PT, 0xf8, 0x8f ;  /* 0x00000000008f781c */ /* 0x000fc40000703f70 */
[----:B------:R-:W-:Y:S02]  /*1e80*/  SHF.R.U32.HI R6, RZ, 0x1, R4 ;  /* 0x00000001ff067819 */ /* 0x000fe40000011604 */
[----:B------:R-:W-:-:S04]  /*1e90*/  SEL R3, RZ, 0x1, !P0 ;  /* 0x00000001ff037807 */ /* 0x000fc80004000000 */
[----:B------:R-:W-:-:S04]  /*1ea0*/  LOP3.LUT R3, R3, 0x1, R6, 0xf8, !PT ;  /* 0x0000000103037812 */ /* 0x000fc800078ef806 */
[----:B------:R-:W-:-:S04]  /*1eb0*/  LOP3.LUT R3, R3, R4, RZ, 0xc0, !PT ;  /* 0x0000000403037212 */ /* 0x000fc800078ec0ff */
[----:B------:R-:W-:-:S04]  /*1ec0*/  IADD3 R3, PT, PT, R6, R3, RZ ;  /* 0x0000000306037210 */ /* 0x000fc80007ffe0ff */
[----:B------:R-:W-:Y:S01]  /*1ed0*/  LOP3.LUT R0, R3, R0, RZ, 0xfc, !PT ;  /* 0x0000000003007212 */ /* 0x000fe200078efcff */
[----:B------:R-:W-:Y:S06]  /*1ee0*/  BRA `(.L_x_62) ;  /* 0x0000000000107947 */ /* 0x000fec0003800000 */
.L_x_61:
[----:B------:R-:W-:-:S04]  /*1ef0*/  LOP3.LUT R0, R0, 0x80000000, RZ, 0xc0, !PT ;  /* 0x8000000000007812 */ /* 0x000fc800078ec0ff */
[----:B------:R-:W-:Y:S01]  /*1f00*/  LOP3.LUT R0, R0, 0x7f800000, RZ, 0xfc, !PT ;  /* 0x7f80000000007812 */ /* 0x000fe200078efcff */
[----:B------:R-:W-:Y:S06]  /*1f10*/  BRA `(.L_x_62) ;  /* 0x0000000000047947 */ /* 0x000fec0003800000 */
.L_x_60:
[----:B------:R-:W-:-:S07]  /*1f20*/  LEA R0, R4, R0, 0x17 ;  /* 0x0000000004007211 */ /* 0x000fce00078eb8ff */
.L_x_62:
[----:B------:R-:W-:Y:S05]  /*1f30*/  BSYNC.RECONVERGENT B2 ;  /* 0x0000000000027941 */ /* 0x000fea0003800200 */
.L_x_59:
[----:B------:R-:W-:Y:S05]  /*1f40*/  BRA `(.L_x_63) ;  /* 0x0000000000207947 */ /* 0x000fea0003800000 */
.L_x_58:
[----:B------:R-:W-:-:S04]  /*1f50*/  LOP3.LUT R0, R3, 0x80000000, R4, 0x48, !PT ;  /* 0x8000000003007812 */ /* 0x000fc800078e4804 */
[----:B------:R-:W-:Y:S01]  /*1f60*/  LOP3.LUT R0, R0, 0x7f800000, RZ, 0xfc, !PT ;  /* 0x7f80000000007812 */ /* 0x000fe200078efcff */
[----:B------:R-:W-:Y:S06]  /*1f70*/  BRA `(.L_x_63) ;  /* 0x0000000000147947 */ /* 0x000fec0003800000 */
.L_x_57:
[----:B------:R-:W-:Y:S01]  /*1f80*/  LOP3.LUT R0, R3, 0x80000000, R4, 0x48, !PT ;  /* 0x8000000003007812 */ /* 0x000fe200078e4804 */
[----:B------:R-:W-:Y:S06]  /*1f90*/  BRA `(.L_x_63) ;  /* 0x00000000000c7947 */ /* 0x000fec0003800000 */
.L_x_56:
[----:B------:R-:W0:Y:S01]  /*1fa0*/  MUFU.RSQ R0, -QNAN ;  /* 0xffc0000000007908 */ /* 0x000e220000001400 */
[----:B------:R-:W-:Y:S05]  /*1fb0*/  BRA `(.L_x_63) ;  /* 0x0000000000047947 */ /* 0x000fea0003800000 */
.L_x_55:
[----:B------:R-:W-:-:S07]  /*1fc0*/  FADD.FTZ R0, R0, R3 ;  /* 0x0000000300007221 */ /* 0x000fce0000010000 */
.L_x_63:
[----:B------:R-:W-:Y:S05]  /*1fd0*/  BSYNC.RECONVERGENT B1 ;  /* 0x0000000000017941 */ /* 0x000fea0003800200 */
.L_x_53:
[----:B------:R-:W-:-:S04]  /*1fe0*/  HFMA2 R3, -RZ, RZ, 0, 0 ;  /* 0x00000000ff037431 */ /* 0x000fc800000001ff */
[----:B0-----:R-:W-:Y:S05]  /*1ff0*/  RET.REL.NODEC R2 `(_Z7softmaxiiPfS_) ;  /* 0xffffffe002007950 */ /* 0x001fea0003c3ffff */
.L_x_64:
        /* <DEDUP_REMOVED lines=16> */
.L_x_101:


//--------------------- .text._Z14relu_backwardsiiPfS_S_ --------------------------
	.section	.text._Z14relu_backwardsiiPfS_S_,"ax",@progbits
	.align	128
        .global         _Z14relu_backwardsiiPfS_S_
        .type           _Z14relu_backwardsiiPfS_S_,@function
        .size           _Z14relu_backwardsiiPfS_S_,(.L_x_107 - _Z14relu_backwardsiiPfS_S_)
        .other          _Z14relu_backwardsiiPfS_S_,@"STO_CUDA_ENTRY STV_DEFAULT"
_Z14relu_backwardsiiPfS_S_:
.text._Z14relu_backwardsiiPfS_S_:
        /* <DEDUP_REMOVED lines=16> */
[----:B------:R-:W2:Y:S01]  /*0100*/  LDC.64 R4, c[0x0][0x398] ;  /* 0x0000e600ff047b82 */ /* 0x000ea20000000a00 */
[----:B0-----:R-:W-:-:S06]  /*0110*/  IMAD.WIDE.U32 R2, R7, 0x4, R2 ;  /* 0x0000000407027825 */ /* 0x001fcc00078e0002 */
[----:B-1----:R-:W3:Y:S01]  /*0120*/  LDG.E R2, desc[UR4][R2.64] ;  /* 0x0000000402027981 */ /* 0x002ee2000c1e1900 */
[----:B------:R-:W-:Y:S01]  /*0130*/  BSSY.RECONVERGENT B0, `(.L_x_65) ;  /* 0x0000008000007945 */ /* 0x000fe20003800200 */
[----:B------:R-:W-:Y:S02]  /*0140*/  HFMA2 R9, -RZ, RZ, 0, 0 ;  /* 0x00000000ff097431 */ /* 0x000fe400000001ff */
[----:B--2---:R-:W-:Y:S01]  /*0150*/  IMAD.WIDE.U32 R4, R7, 0x4, R4 ;  /* 0x0000000407047825 */ /* 0x004fe200078e0004 */
[----:B---3--:R-:W-:-:S13]  /*0160*/  FSETP.GT.AND P0, PT, R2, RZ, PT ;  /* 0x000000ff0200720b */ /* 0x008fda0003f04000 */
[----:B------:R-:W-:Y:S05]  /*0170*/  @!P0 BRA `(.L_x_66) ;  /* 0x00000000000c8947 */ /* 0x000fea0003800000 */
[----:B------:R-:W0:Y:S02]  /*0180*/  LDC.64 R2, c[0x0][0x390] ;  /* 0x0000e400ff027b82 */ /* 0x000e240000000a00 */
[----:B0-----:R-:W-:-:S05]  /*0190*/  IMAD.WIDE.U32 R2, R7, 0x4, R2 ;  /* 0x0000000407027825 */ /* 0x001fca00078e0002 */
[----:B------:R0:W5:Y:S02]  /*01a0*/  LDG.E R9, desc[UR4][R2.64] ;  /* 0x0000000402097981 */ /* 0x000164000c1e1900 */
.L_x_66:
[----:B------:R-:W-:Y:S05]  /*01b0*/  BSYNC.RECONVERGENT B0 ;  /* 0x0000000000007941 */ /* 0x000fea0003800200 */
.L_x_65:
[----:B-----5:R-:W-:Y:S01]  /*01c0*/  STG.E desc[UR4][R4.64], R9 ;  /* 0x0000000904007986 */ /* 0x020fe2000c101904 */
[----:B------:R-:W-:Y:S05]  /*01d0*/  EXIT ;  /* 0x000000000000794d */ /* 0x000fea0003800000 */
.L_x_67:
        /* <DEDUP_REMOVED lines=10> */
.L_x_107:


//--------------------- .text._Z12relu_forwardiiPfS_ --------------------------
	.section	.text._Z12relu_forwardiiPfS_,"ax",@progbits
	.align	128
        .global         _Z12relu_forwardiiPfS_
        .type           _Z12relu_forwardiiPfS_,@function
        .size           _Z12relu_forwardiiPfS_,(.L_x_108 - _Z12relu_forwardiiPfS_)
        .other          _Z12relu_forwardiiPfS_,@"STO_CUDA_ENTRY STV_DEFAULT"
_Z12relu_forwardiiPfS_:
.text._Z12relu_forwardiiPfS_:
        /* <DEDUP_REMOVED lines=19> */
[----:B--2---:R-:W-:Y:S01]  /*0130*/  IMAD.WIDE.U32 R4, R7, 0x4, R4 ;  /* 0x0000000407047825 */ /* 0x004fe200078e0004 */
[----:B---3--:R-:W-:-:S05]  /*0140*/  FMNMX R7, RZ, R2, !PT ;  /* 0x00000002ff077209 */ /* 0x008fca0007800000 */
[----:B------:R-:W-:Y:S01]  /*0150*/  STG.E desc[UR4][R4.64], R7 ;  /* 0x0000000704007986 */ /* 0x000fe2000c101904 */
[----:B------:R-:W-:Y:S05]  /*0160*/  EXIT ;  /* 0x000000000000794d */ /* 0x000fea0003800000 */
.L_x_68:
        /* <DEDUP_REMOVED lines=9> */
.L_x_108:


//--------------------- .text._Z15linear_backwardiiiPfS_S_S_ --------------------------
	.section	.text._Z15linear_backwardiiiPfS_S_S_,"ax",@progbits
	.align	128
        .global         _Z15linear_backwardiiiPfS_S_S_
        .type           _Z15linear_backwardiiiPfS_S_S_,@function
        .size           _Z15linear_backwardiiiPfS_S_S_,(.L_x_109 - _Z15linear_backwardiiiPfS_S_S_)
        .other          _Z15linear_backwardiiiPfS_S_S_,@"STO_CUDA_ENTRY STV_DEFAULT"
_Z15linear_backwardiiiPfS_S_S_:
.text._Z15linear_backwardiiiPfS_S_S_:
[----:B------:R-:W-:Y:S01]  /*0000*/  LDC R1, c[0x0][0x37c] ;  /* 0x0000df00ff017b82 */ /* 0x000fe20000000800 */
[----:B------:R-:W0:Y:S07]  /*0010*/  S2R R7, SR_TID.X ;  /* 0x0000000000077919 */ /* 0x000e2e0000002100 */
[----:B------:R-:W1:Y:S01]  /*0020*/  S2UR UR4, SR_CTAID.X ;  /* 0x00000000000479c3 */ /* 0x000e620000002500 */
[----:B------:R-:W1:Y:S01]  /*0030*/  LDCU UR5, c[0x0][0x360] ;  /* 0x00006c00ff0577ac */ /* 0x000e620008000800 */
[----:B------:R-:W2:Y:S01]  /*0040*/  S2R R5, SR_TID.Y ;  /* 0x0000000000057919 */ /* 0x000ea20000002200 */
[----:B------:R-:W3:Y:S05]  /*0050*/  LDCU UR7, c[0x0][0x380] ;  /* 0x00007000ff0777ac */ /* 0x000eea0008000800 */
[----:B------:R-:W2:Y:S08]  /*0060*/  S2UR UR6, SR_CTAID.Y ;  /* 0x00000000000679c3 */ /* 0x000eb00000002600 */
[----:B------:R-:W2:Y:S08]  /*0070*/  LDC R2, c[0x0][0x364] ;  /* 0x0000d900ff027b82 */ /* 0x000eb00000000800 */
[----:B------:R-:W4:Y:S01]  /*0080*/  LDC R0, c[0x0][0x388] ;  /* 0x0000e200ff007b82 */ /* 0x000f220000000800 */
[----:B-1----:R-:W-:-:S06]  /*0090*/  UIMAD UR4, UR4, UR5, URZ ;  /* 0x00000005040472a4 */ /* 0x002fcc000f8e02ff */
[----:B0-----:R-:W-:Y:S01]  /*00a0*/  IADD3 R3, PT, PT, R7, UR4, RZ ;  /* 0x0000000407037c10 */ /* 0x001fe2000fffe0ff */
[----:B--2---:R-:W-:-:S03]  /*00b0*/  IMAD R2, R2, UR6, R5 ;  /* 0x0000000602027c24 */ /* 0x004fc6000f8e0205 */
[----:B----4-:R-:W-:-:S04]  /*00c0*/  ISETP.GE.U32.AND P0, PT, R3, R0, PT ;  /* 0x000000000300720c */ /* 0x010fc80003f06070 */
[----:B---3--:R-:W-:-:S13]  /*00d0*/  ISETP.GE.U32.OR P0, PT, R2, UR7, P0 ;  /* 0x0000000702007c0c */ /* 0x008fda0008706470 */
[----:B------:R-:W-:Y:S05]  /*00e0*/  @P0 EXIT ;  /* 0x000000000000094d */ /* 0x000fea0003800000 */
[----:B------:R-:W0:Y:S01]  /*00f0*/  LDC R5, c[0x0][0x384] ;  /* 0x0000e100ff057b82 */ /* 0x000e220000000800 */
[----:B------:R-:W1:Y:S01]  /*0100*/  LDCU.64 UR6, c[0x0][0x358] ;  /* 0x00006b00ff0677ac */ /* 0x000e620008000a00 */
[----:B------:R-:W-:Y:S01]  /*0110*/  HFMA2 R12, -RZ, RZ, 0, 0 ;  /* 0x00000000ff0c7431 */ /* 0x000fe200000001ff */
[----:B0-----:R-:W-:-:S13]  /*0120*/  ISETP.GE.AND P0, PT, R5, 0x1, PT ;  /* 0x000000010500780c */ /* 0x001fda0003f06270 */
[----:B-1----:R-:W-:Y:S05]  /*0130*/  @!P0 BRA `(.L_x_69) ;  /* 0x0000000800448947 */ /* 0x002fea0003800000 */
[C---:B------:R-:W-:Y:S02]  /*0140*/  ISETP.GE.U32.AND P1, PT, R5.reuse, 0x8, PT ;  /* 0x000000080500780c */ /* 0x040fe40003f26070 */
[----:B------:R-:W-:Y:S02]  /*0150*/  LOP3.LUT R4, R5, 0x7, RZ, 0xc0, !PT ;  /* 0x0000000705047812 */ /* 0x000fe400078ec0ff */
[----:B------:R-:W-:Y:S02]  /*0160*/  MOV R12, RZ ;  /* 0x000000ff000c7202 */ /* 0x000fe40000000f00 */
[----:B------:R-:W-:Y:S02]  /*0170*/  ISETP.NE.AND P0, PT, R4, RZ, PT ;  /* 0x000000ff0400720c */ /* 0x000fe40003f05270 */
[----:B------:R-:W-:-:S05]  /*0180*/  MOV R6, RZ ;  /* 0x000000ff00067202 */ /* 0x000fca0000000f00 */
[----:B------:R-:W-:Y:S06]  /*0190*/  @!P1 BRA `(.L_x_70) ;  /* 0x0000000400249947 */ /* 0x000fec0003800000 */
[----:B------:R-:W-:Y:S01]  /*01a0*/  LOP3.LUT R6, R5, 0x7ffffff8, RZ, 0xc0, !PT ;  /* 0x7ffffff805067812 */ /* 0x000fe200078ec0ff */
[----:B------:R-:W-:Y:S01]  /*01b0*/  IMAD R8, R2, R5, 0x3 ;  /* 0x0000000302087424 */ /* 0x000fe200078e0205 */
[C---:B------:R-:W-:Y:S01]  /*01c0*/  IADD3 R7, PT, PT, R0.reuse, UR4, R7 ;  /* 0x0000000400077c10 */ /* 0x040fe2000fffe007 */
[C-C-:B------:R-:W-:Y:S01]  /*01d0*/  IMAD R11, R0.reuse, 0x3, R3.reuse ;  /* 0x00000003000b7824 */ /* 0x140fe200078e0203 */
[CC--:B------:R-:W-:Y:S01]  /*01e0*/  LEA R9, R0.reuse, R3.reuse, 0x1 ;  /* 0x0000000300097211 */ /* 0x0c0fe200078e08ff */
[C-C-:B------:R-:W-:Y:S01]  /*01f0*/  IMAD R23, R0.reuse, 0x5, R3.reuse ;  /* 0x0000000500177824 */ /* 0x140fe200078e0203 */
[CC--:B------:R-:W-:Y:S01]  /*0200*/  LEA R13, R0.reuse, R3.reuse, 0x2 ;  /* 0x00000003000d7211 */ /* 0x0c0fe200078e10ff */
[C-C-:B------:R-:W-:Y:S01]  /*0210*/  IMAD R25, R0.reuse, 0x6, R3.reuse ;  /* 0x0000000600197824 */ /* 0x140fe200078e0203 */
[----:B------:R-:W-:Y:S01]  /*0220*/  MOV R12, RZ ;  /* 0x000000ff000c7202 */ /* 0x000fe20000000f00 */
[----:B------:R-:W-:Y:S01]  /*0230*/  IMAD R27, R0, 0x7, R3 ;  /* 0x00000007001b7824 */ /* 0x000fe200078e0203 */
[----:B------:R-:W-:-:S02]  /*0240*/  MOV R29, R3 ;  /* 0x00000003001d7202 */ /* 0x000fc40000000f00 */
[----:B------:R-:W-:-:S07]  /*0250*/  IADD3 R10, PT, PT, -R6, RZ, RZ ;  /* 0x000000ff060a7210 */ /* 0x000fce0007ffe1ff */
.L_x_71:
[----:B------:R-:W0:Y:S01]  /*0260*/  LDC.64 R18, c[0x0][0x3a0] ;  /* 0x0000e800ff127b82 */ /* 0x000e220000000a00 */
[----:B------:R-:W-:-:S07]  /*0270*/  IADD3 R17, PT, PT, R8, -0x3, RZ ;  /* 0xfffffffd08117810 */ /* 0x000fce0007ffe0ff */
[----:B------:R-:W1:Y:S01]  /*0280*/  LDC.64 R14, c[0x0][0x390] ;  /* 0x0000e400ff0e7b82 */ /* 0x000e620000000a00 */
[----:B0-----:R-:W-:-:S06]  /*0290*/  IMAD.WIDE.U32 R16, R17, 0x4, R18 ;  /* 0x0000000411107825 */ /* 0x001fcc00078e0012 */
[----:B------:R-:W2:Y:S01]  /*02a0*/  LDG.E R16, desc[UR6][R16.64] ;  /* 0x0000000610107981 */ /* 0x000ea2000c1e1900 */
[----:B-1----:R-:W-:-:S06]  /*02b0*/  IMAD.WIDE.U32 R20, R29, 0x4, R14 ;  /* 0x000000041d147825 */ /* 0x002fcc00078e000e */
[----:B------:R-:W2:Y:S01]  /*02c0*/  LDG.E R21, desc[UR6][R20.64] ;  /* 0x0000000614157981 */ /* 0x000ea2000c1e1900 */
[C---:B------:R-:W-:Y:S02]  /*02d0*/  IADD3 R22, PT, PT, R8.reuse, -0x2, RZ ;  /* 0xfffffffe08167810 */ /* 0x040fe40007ffe0ff */
[----:B------:R-:W-:Y:S01]  /*02e0*/  IADD3 R24, PT, PT, R8, -0x1, RZ ;  /* 0xffffffff08187810 */ /* 0x000fe20007ffe0ff */
[----:B--2---:R-:W-:Y:S02]  /*02f0*/  FFMA R12, R21, R16, R12 ;  /* 0x00000010150c7223 */ /* 0x004fe4000000000c */
[----:B------:R-:W-:-:S04]  /*0300*/  IMAD.WIDE.U32 R20, R22, 0x4, R18 ;  /* 0x0000000416147825 */ /* 0x000fc800078e0012 */
[----:B------:R-:W-:Y:S01]  /*0310*/  IMAD.WIDE.U32 R16, R24, 0x4, R18 ;  /* 0x0000000418107825 */ /* 0x000fe200078e0012 */
[----:B------:R0:W2:Y:S04]  /*0320*/  LDG.E R22, desc[UR6][R20.64] ;  /* 0x0000000614167981 */ /* 0x0000a8000c1e1900 */
[----:B------:R1:W3:Y:S01]  /*0330*/  LDG.E R24, desc[UR6][R16.64] ;  /* 0x0000000610187981 */ /* 0x0002e2000c1e1900 */
[----:B0-----:R-:W-:-:S04]  /*0340*/  IMAD.WIDE.U32 R20, R7, 0x4, R14 ;  /* 0x0000000407147825 */ /* 0x001fc800078e000e */
[--C-:B-1----:R-:W-:Y:S01]  /*0350*/  IMAD.WIDE.U32 R16, R9, 0x4, R14.reuse ;  /* 0x0000000409107825 */ /* 0x102fe200078e000e */
[----:B------:R0:W2:Y:S04]  /*0360*/  LDG.E R26, desc[UR6][R20.64] ;  /* 0x00000006141a7981 */ /* 0x0000a8000c1e1900 */
[----:B------:R1:W3:Y:S01]  /*0370*/  LDG.E R28, desc[UR6][R16.64] ;  /* 0x00000006101c7981 */ /* 0x0002e2000c1e1900 */
[----:B0-----:R-:W-:-:S04]  /*0380*/  IMAD.WIDE.U32 R20, R11, 0x4, R14 ;  /* 0x000000040b147825 */ /* 0x001fc800078e000e */
[----:B-1----:R-:W-:-:S04]  /*0390*/  IMAD.WIDE.U32 R16, R8, 0x4, R18 ;  /* 0x0000000408107825 */ /* 0x002fc800078e0012 */
[----:B--2---:R-:W-:Y:S02]  /*03a0*/  FFMA R12, R26, R22, R12 ;  /* 0x000000161a0c7223 */ /* 0x004fe4000000000c */
[----:B------:R0:W2:Y:S04]  /*03b0*/  LDG.E R22, desc[UR6][R16.64] ;  /* 0x0000000610167981 */ /* 0x0000a8000c1e1900 */
[----:B------:R1:W2:Y:S01]  /*03c0*/  LDG.E R26, desc[UR6][R20.64] ;  /* 0x00000006141a7981 */ /* 0x0002a2000c1e1900 */
[----:B---3--:R-:W-:Y:S01]  /*03d0*/  FFMA R12, R28, R24, R12 ;  /* 0x000000181c0c7223 */ /* 0x008fe2000000000c */
[----:B------:R-:W-:-:S05]  /*03e0*/  IADD3 R24, PT, PT, R8, 0x1, RZ ;  /* 0x0000000108187810 */ /* 0x000fca0007ffe0ff */
[----:B0-----:R-:W-:-:S04]  /*03f0*/  IMAD.WIDE.U32 R16, R24, 0x4, R18 ;  /* 0x0000000418107825 */ /* 0x001fc800078e0012 */
[----:B-1----:R-:W-:Y:S01]  /*0400*/  IMAD.WIDE.U32 R20, R13, 0x4, R14 ;  /* 0x000000040d147825 */ /* 0x002fe200078e000e */
[----:B------:R0:W3:Y:S04]  /*0410*/  LDG.E R24, desc[UR6][R16.64] ;  /* 0x0000000610187981 */ /* 0x0000e8000c1e1900 */
[----:B------:R1:W3:Y:S01]  /*0420*/  LDG.E R28, desc[UR6][R20.64] ;  /* 0x00000006141c7981 */ /* 0x0002e2000c1e1900 */
[----:B--2---:R-:W-:Y:S01]  /*0430*/  FFMA R12, R26, R22, R12 ;  /* 0x000000161a0c7223 */ /* 0x004fe2000000000c */
[C---:B------:R-:W-:Y:S02]  /*0440*/  IADD3 R26, PT, PT, R8.reuse, 0x3, RZ ;  /* 0x00000003081a7810 */ /* 0x040fe40007ffe0ff */
[----:B------:R-:W-:-:S03]  /*0450*/  IADD3 R22, PT, PT, R8, 0x2, RZ ;  /* 0x0000000208167810 */ /* 0x000fc60007ffe0ff */
[----:B0-----:R-:W-:Y:S01]  /*0460*/  IMAD.WIDE.U32 R16, R26, 0x4, R18 ;  /* 0x000000041a107825 */ /* 0x001fe200078e0012 */
[----:B------:R-:W-:-:S03]  /*0470*/  IADD3 R26, PT, PT, R8, 0x4, RZ ;  /* 0x00000004081a7810 */ /* 0x000fc60007ffe0ff */
[--C-:B-1----:R-:W-:Y:S02]  /*0480*/  IMAD.WIDE.U32 R20, R22, 0x4, R18.reuse ;  /* 0x0000000416147825 */ /* 0x102fe400078e0012 */
[----:B------:R0:W2:Y:S02]  /*0490*/  LDG.E R22, desc[UR6][R16.64] ;  /* 0x0000000610167981 */ /* 0x0000a4000c1e1900 */
[----:B------:R-:W-:-:S04]  /*04a0*/  IMAD.WIDE.U32 R18, R26, 0x4, R18 ;  /* 0x000000041a127825 */ /* 0x000fc800078e0012 */
[----:B---3--:R-:W-:Y:S02]  /*04b0*/  FFMA R12, R28, R24, R12 ;  /* 0x000000181c0c7223 */ /* 0x008fe4000000000c */
[----:B------:R1:W3:Y:S01]  /*04c0*/  LDG.E R24, desc[UR6][R20.64] ;  /* 0x0000000614187981 */ /* 0x0002e2000c1e1900 */
[----:B0-----:R-:W-:-:S03]  /*04d0*/  IMAD.WIDE.U32 R16, R23, 0x4, R14 ;  /* 0x0000000417107825 */ /* 0x001fc600078e000e */
[----:B------:R-:W4:Y:S04]  /*04e0*/  LDG.E R18, desc[UR6][R18.64] ;  /* 0x0000000612127981 */ /* 0x000f28000c1e1900 */
[----:B------:R-:W3:Y:S01]  /*04f0*/  LDG.E R26, desc[UR6][R16.64] ;  /* 0x00000006101a7981 */ /* 0x000ee2000c1e1900 */
[----:B-1----:R-:W-:-:S04]  /*0500*/  IMAD.WIDE.U32 R20, R25, 0x4, R14 ;  /* 0x0000000419147825 */ /* 0x002fc800078e000e */
[----:B------:R-:W-:Y:S01]  /*0510*/  IMAD.WIDE.U32 R14, R27, 0x4, R14 ;  /* 0x000000041b0e7825 */ /* 0x000fe200078e000e */
[----:B------:R-:W2:Y:S05]  /*0520*/  LDG.E R28, desc[UR6][R20.64] ;  /* 0x00000006141c7981 */ /* 0x000eaa000c1e1900 */
[----:B------:R-:W4:Y:S01]  /*0530*/  LDG.E R15, desc[UR6][R14.64] ;  /* 0x000000060e0f7981 */ /* 0x000f22000c1e1900 */
[----:B------:R-:W-:-:S04]  /*0540*/  IADD3 R10, PT, PT, R10, 0x8, RZ ;  /* 0x000000080a0a7810 */ /* 0x000fc80007ffe0ff */
[----:B------:R-:W-:Y:S02]  /*0550*/  ISETP.NE.AND P1, PT, R10, RZ, PT ;  /* 0x000000ff0a00720c */ /* 0x000fe40003f25270 */
[----:B------:R-:W-:Y:S02]  /*0560*/  IADD3 R8, PT, PT, R8, 0x8, RZ ;  /* 0x0000000808087810 */ /* 0x000fe40007ffe0ff */
[C---:B------:R-:W-:Y:S02]  /*0570*/  LEA R7, R0.reuse, R7, 0x3 ;  /* 0x0000000700077211 */ /* 0x040fe400078e18ff */
[C---:B------:R-:W-:Y:S02]  /*0580*/  LEA R9, R0.reuse, R9, 0x3 ;  /* 0x0000000900097211 */ /* 0x040fe400078e18ff */
[C---:B------:R-:W-:Y:S02]  /*0590*/  LEA R11, R0.reuse, R11, 0x3 ;  /* 0x0000000b000b7211 */ /* 0x040fe400078e18ff */
[----:B------:R-:W-:-:S02]  /*05a0*/  LEA R13, R0, R13, 0x3 ;  /* 0x0000000d000d7211 */ /* 0x000fc400078e18ff */
[C---:B------:R-:W-:Y:S02]  /*05b0*/  LEA R23, R0.reuse, R23, 0x3 ;  /* 0x0000001700177211 */ /* 0x040fe400078e18ff */
[C---:B------:R-:W-:Y:S02]  /*05c0*/  LEA R25, R0.reuse, R25, 0x3 ;  /* 0x0000001900197211 */ /* 0x040fe400078e18ff */
[C---:B------:R-:W-:Y:S02]  /*05d0*/  LEA R27, R0.reuse, R27, 0x3 ;  /* 0x0000001b001b7211 */ /* 0x040fe400078e18ff */
[----:B------:R-:W-:Y:S01]  /*05e0*/  LEA R29, R0, R29, 0x3 ;  /* 0x0000001d001d7211 */ /* 0x000fe200078e18ff */
[----:B---3--:R-:W-:-:S04]  /*05f0*/  FFMA R12, R26, R24, R12 ;  /* 0x000000181a0c7223 */ /* 0x008fc8000000000c */
[----:B--2---:R-:W-:-:S04]  /*0600*/  FFMA R12, R28, R22, R12 ;  /* 0x000000161c0c7223 */ /* 0x004fc8000000000c */
[----:B----4-:R-:W-:Y:S01]  /*0610*/  FFMA R12, R15, R18, R12 ;  /* 0x000000120f0c7223 */ /* 0x010fe2000000000c */
[----:B------:R-:W-:Y:S06]  /*0620*/  @P1 BRA `(.L_x_71) ;  /* 0xfffffffc000c1947 */ /* 0x000fec000383ffff */
.L_x_70:
[----:B------:R-:W-:Y:S05]  /*0630*/  @!P0 BRA `(.L_x_69) ;  /* 0x0000000400048947 */ /* 0x000fea0003800000 */
[----:B------:R-:W-:Y:S02]  /*0640*/  ISETP.GE.U32.AND P0, PT, R4, 0x4, PT ;  /* 0x000000040400780c */ /* 0x000fe40003f06070 */
[----:B------:R-:W-:-:S04]  /*0650*/  LOP3.LUT R13, R5, 0x3, RZ, 0xc0, !PT ;  /* 0x00000003050d7812 */ /* 0x000fc800078ec0ff */
[----:B------:R-:W-:-:S07]  /*0660*/  ISETP.NE.AND P1, PT, R13, RZ, PT ;  /* 0x000000ff0d00720c */ /* 0x000fce0003f25270 */
[----:B------:R-:W-:Y:S06]  /*0670*/  @!P0 BRA `(.L_x_72) ;  /* 0x00000000007c8947 */ /* 0x000fec0003800000 */
[----:B------:R-:W0:Y:S01]  /*0680*/  LDC.64 R8, c[0x0][0x390] ;  /* 0x0000e400ff087b82 */ /* 0x000e220000000a00 */
[----:B------:R-:W-:Y:S02]  /*0690*/  IMAD R17, R2, R5, R6 ;  /* 0x0000000502117224 */ /* 0x000fe400078e0206 */
[----:B------:R-:W-:-:S03]  /*06a0*/  IMAD R15, R6, R0, R3 ;  /* 0x00000000060f7224 */ /* 0x000fc600078e0203 */
[C---:B------:R-:W-:Y:S02]  /*06b0*/  IADD3 R23, PT, PT, R17.reuse, 0x1, RZ ;  /* 0x0000000111177810 */ /* 0x040fe40007ffe0ff */
[----:B------:R-:W1:Y:S01]  /*06c0*/  LDC.64 R10, c[0x0][0x3a0] ;  /* 0x0000e800ff0a7b82 */ /* 0x000e620000000a00 */
[C---:B------:R-:W-:Y:S02]  /*06d0*/  IADD3 R29, PT, PT, R17.reuse, 0x2, RZ ;  /* 0x00000002111d7810 */ /* 0x040fe40007ffe0ff */
[----:B------:R-:W-:Y:S01]  /*06e0*/  IADD3 R4, PT, PT, R17, 0x3, RZ ;  /* 0x0000000311047810 */ /* 0x000fe20007ffe0ff */
[C---:B0-----:R-:W-:Y:S01]  /*06f0*/  IMAD.WIDE.U32 R20, R15.reuse, 0x4, R8 ;  /* 0x000000040f147825 */ /* 0x041fe200078e0008 */
[----:B------:R-:W-:-:S04]  /*0700*/  IADD3 R15, PT, PT, R15, R0, RZ ;  /* 0x000000000f0f7210 */ /* 0x000fc80007ffe0ff */
[-C--:B------:R-:W-:Y:S01]  /*0710*/  IADD3 R27, PT, PT, R15, R0.reuse, RZ ;  /* 0x000000000f1b7210 */ /* 0x080fe20007ffe0ff */
[--C-:B-1----:R-:W-:Y:S01]  /*0720*/  IMAD.WIDE.U32 R24, R17, 0x4, R10.reuse ;  /* 0x0000000411187825 */ /* 0x102fe200078e000a */
[----:B------:R-:W2:Y:S03]  /*0730*/  LDG.E R21, desc[UR6][R20.64] ;  /* 0x0000000614157981 */ /* 0x000ea6000c1e1900 */
[----:B------:R-:W-:Y:S01]  /*0740*/  IMAD.WIDE.U32 R22, R23, 0x4, R10 ;  /* 0x0000000417167825 */ /* 0x000fe200078e000a */
[----:B------:R-:W2:Y:S03]  /*0750*/  LDG.E R7, desc[UR6][R24.64] ;  /* 0x0000000618077981 */ /* 0x000ea6000c1e1900 */
[----:B------:R-:W-:Y:S02]  /*0760*/  IMAD.WIDE.U32 R18, R15, 0x4, R8 ;  /* 0x000000040f127825 */ /* 0x000fe400078e0008 */
[----:B------:R-:W3:Y:S02]  /*0770*/  LDG.E R22, desc[UR6][R22.64] ;  /* 0x0000000616167981 */ /* 0x000ee4000c1e1900 */
[----:B------:R-:W-:Y:S01]  /*0780*/  IMAD.WIDE.U32 R14, R29, 0x4, R10 ;  /* 0x000000041d0e7825 */ /* 0x000fe200078e000a */
[C---:B------:R-:W-:Y:S01]  /*0790*/  IADD3 R29, PT, PT, R27.reuse, R0, RZ ;  /* 0x000000001b1d7210 */ /* 0x040fe20007ffe0ff */
[----:B------:R-:W3:Y:S02]  /*07a0*/  LDG.E R19, desc[UR6][R18.64] ;  /* 0x0000000612137981 */ /* 0x000ee4000c1e1900 */
[----:B------:R-:W-:-:S02]  /*07b0*/  IMAD.WIDE.U32 R16, R27, 0x4, R8 ;  /* 0x000000041b107825 */ /* 0x000fc400078e0008 */
[----:B------:R-:W4:Y:S02]  /*07c0*/  LDG.E R14, desc[UR6][R14.64] ;  /* 0x000000060e0e7981 */ /* 0x000f24000c1e1900 */
[----:B------:R-:W-:Y:S02]  /*07d0*/  IMAD.WIDE.U32 R10, R4, 0x4, R10 ;  /* 0x00000004040a7825 */ /* 0x000fe400078e000a */
[----:B------:R-:W4:Y:S02]  /*07e0*/  LDG.E R17, desc[UR6][R16.64] ;  /* 0x0000000610117981 */ /* 0x000f24000c1e1900 */
[----:B------:R-:W-:Y:S02]  /*07f0*/  IMAD.WIDE.U32 R8, R29, 0x4, R8 ;  /* 0x000000041d087825 */ /* 0x000fe400078e0008 */
[----:B------:R-:W5:Y:S04]  /*0800*/  LDG.E R10, desc[UR6][R10.64] ;  /* 0x000000060a0a7981 */ /* 0x000f68000c1e1900 */
[----:B------:R-:W5:Y:S01]  /*0810*/  LDG.E R9, desc[UR6][R8.64] ;  /* 0x0000000608097981 */ /* 0x000f62000c1e1900 */
[----:B------:R-:W-:Y:S01]  /*0820*/  IADD3 R6, PT, PT, R6, 0x4, RZ ;  /* 0x0000000406067810 */ /* 0x000fe20007ffe0ff */
[----:B--2---:R-:W-:-:S04]  /*0830*/  FFMA R12, R21, R7, R12 ;  /* 0x00000007150c7223 */ /* 0x004fc8000000000c */
[----:B---3--:R-:W-:-:S04]  /*0840*/  FFMA R12, R19, R22, R12 ;  /* 0x00000016130c7223 */ /* 0x008fc8000000000c */
[----:B----4-:R-:W-:-:S04]  /*0850*/  FFMA R12, R17, R14, R12 ;  /* 0x0000000e110c7223 */ /* 0x010fc8000000000c */
[----:B-----5:R-:W-:-:S07]  /*0860*/  FFMA R12, R9, R10, R12 ;  /* 0x0000000a090c7223 */ /* 0x020fce000000000c */
.L_x_72:
[----:B------:R-:W-:Y:S05]  /*0870*/  @!P1 BRA `(.L_x_69) ;  /* 0x0000000000749947 */ /* 0x000fea0003800000 */
[----:B------:R-:W-:Y:S02]  /*0880*/  ISETP.NE.AND P0, PT, R13, 0x1, PT ;  /* 0x000000010d00780c */ /* 0x000fe40003f05270 */
[----:B------:R-:W-:-:S04]  /*0890*/  LOP3.LUT R4, R5, 0x1, RZ, 0xc0, !PT ;  /* 0x0000000105047812 */ /* 0x000fc800078ec0ff */
[----:B------:R-:W-:-:S07]  /*08a0*/  ISETP.NE.U32.AND P1, PT, R4, 0x1, PT ;  /* 0x000000010400780c */ /* 0x000fce0003f25070 */
[----:B------:R-:W0:Y:S01]  /*08b0*/  @P0 LDC.64 R16, c[0x0][0x3a0] ;  /* 0x0000e800ff100b82 */ /* 0x000e220000000a00 */
[-C--:B------:R-:W-:Y:S02]  /*08c0*/  @P0 IMAD R7, R6, R0.reuse, R3 ;  /* 0x0000000006070224 */ /* 0x080fe400078e0203 */
[----:B------:R-:W-:Y:S01]  /*08d0*/  @P0 IMAD R15, R2, R5, R6 ;  /* 0x00000005020f0224 */ /* 0x000fe200078e0206 */
[----:B------:R-:W-:Y:S02]  /*08e0*/  @P0 IADD3 R6, PT, PT, R6, 0x2, RZ ;  /* 0x0000000206060810 */ /* 0x000fe40007ffe0ff */
[----:B------:R-:W-:Y:S02]  /*08f0*/  @P0 IADD3 R13, PT, PT, R7, R0, RZ ;  /* 0x00000000070d0210 */ /* 0x000fe40007ffe0ff */
[----:B------:R-:W1:Y:S08]  /*0900*/  @P0 LDC.64 R18, c[0x0][0x390] ;  /* 0x0000e400ff120b82 */ /* 0x000e700000000a00 */
[----:B------:R-:W2:Y:S08]  /*0910*/  @!P1 LDC.64 R10, c[0x0][0x390] ;  /* 0x0000e400ff0a9b82 */ /* 0x000eb00000000a00 */
[----:B------:R-:W3:Y:S01]  /*0920*/  @!P1 LDC.64 R8, c[0x0][0x3a0] ;  /* 0x0000e800ff089b82 */ /* 0x000ee20000000a00 */
[C---:B------:R-:W-:Y:S01]  /*0930*/  @P0 IADD3 R23, PT, PT, R15.reuse, 0x1, RZ ;  /* 0x000000010f170810 */ /* 0x040fe20007ffe0ff */
[----:B0-----:R-:W-:-:S04]  /*0940*/  @P0 IMAD.WIDE.U32 R14, R15, 0x4, R16 ;  /* 0x000000040f0e0825 */ /* 0x001fc800078e0010 */
[--C-:B-1----:R-:W-:Y:S02]  /*0950*/  @P0 IMAD.WIDE.U32 R20, R7, 0x4, R18.reuse ;  /* 0x0000000407140825 */ /* 0x102fe400078e0012 */
[----:B------:R-:W4:Y:S02]  /*0960*/  @P0 LDG.E R14, desc[UR6][R14.64] ;  /* 0x000000060e0e0981 */ /* 0x000f24000c1e1900 */
[----:B------:R-:W-:Y:S02]  /*0970*/  @P0 IMAD.WIDE.U32 R18, R13, 0x4, R18 ;  /* 0x000000040d120825 */ /* 0x000fe400078e0012 */
[----:B------:R-:W4:Y:S02]  /*0980*/  @P0 LDG.E R7, desc[UR6][R20.64] ;  /* 0x0000000614070981 */ /* 0x000f24000c1e1900 */
[----:B------:R-:W-:Y:S02]  /*0990*/  @!P1 IMAD R13, R2, R5, R6 ;  /* 0x00000005020d9224 */ /* 0x000fe400078e0206 */
[----:B------:R-:W-:Y:S01]  /*09a0*/  @!P1 IMAD R5, R6, R0, R3 ;  /* 0x0000000006059224 */ /* 0x000fe200078e0203 */
[----:B------:R-:W5:Y:S01]  /*09b0*/  @P0 LDG.E R18, desc[UR6][R18.64] ;  /* 0x0000000612120981 */ /* 0x000f62000c1e1900 */
[----:B------:R-:W-:-:S04]  /*09c0*/  @P0 IMAD.WIDE.U32 R16, R23, 0x4, R16 ;  /* 0x0000000417100825 */ /* 0x000fc800078e0010 */
[----:B--2---:R-:W-:Y:S02]  /*09d0*/  @!P1 IMAD.WIDE.U32 R10, R5, 0x4, R10 ;  /* 0x00000004050a9825 */ /* 0x004fe400078e000a */
[----:B------:R-:W5:Y:S02]  /*09e0*/  @P0 LDG.E R16, desc[UR6][R16.64] ;  /* 0x0000000610100981 */ /* 0x000f64000c1e1900 */
[----:B---3--:R-:W-:Y:S02]  /*09f0*/  @!P1 IMAD.WIDE.U32 R8, R13, 0x4, R8 ;  /* 0x000000040d089825 */ /* 0x008fe400078e0008 */
[----:B------:R-:W2:Y:S04]  /*0a00*/  @!P1 LDG.E R11, desc[UR6][R10.64] ;  /* 0x000000060a0b9981 */ /* 0x000ea8000c1e1900 */
[----:B------:R-:W2:Y:S01]  /*0a10*/  @!P1 LDG.E R8, desc[UR6][R8.64] ;  /* 0x0000000608089981 */ /* 0x000ea2000c1e1900 */
[----:B----4-:R-:W-:-:S04]  /*0a20*/  @P0 FFMA R7, R7, R14, R12 ;  /* 0x0000000e07070223 */ /* 0x010fc8000000000c */
[----:B-----5:R-:W-:-:S04]  /*0a30*/  @P0 FFMA R12, R18, R16, R7 ;  /* 0x00000010120c0223 */ /* 0x020fc80000000007 */
[----:B--2---:R-:W-:-:S07]  /*0a40*/  @!P1 FFMA R12, R11, R8, R12 ;  /* 0x000000080b0c9223 */ /* 0x004fce000000000c */
.L_x_69:
[----:B------:R-:W0:Y:S01]  /*0a50*/  LDC.64 R4, c[0x0][0x3a8] ;  /* 0x0000ea00ff047b82 */ /* 0x000e220000000a00 */
[----:B------:R-:W-:-:S04]  /*0a60*/  IMAD R3, R2, R0, R3 ;  /* 0x0000000002037224 */ /* 0x000fc800078e0203 */
[----:B0-----:R-:W-:-:S05]  /*0a70*/  IMAD.WIDE.U32 R2, R3, 0x4, R4 ;  /* 0x0000000403027825 */ /* 0x001fca00078e0004 */
[----:B------:R-:W-:Y:S01]  /*0a80*/  STG.E desc[UR6][R2.64], R12 ;  /* 0x0000000c02007986 */ /* 0x000fe2000c101906 */
[----:B------:R-:W-:Y:S05]  /*0a90*/  EXIT ;  /* 0x000000000000794d */ /* 0x000fea0003800000 */
.L_x_73:
        /* <DEDUP_REMOVED lines=14> */
.L_x_109:


//--------------------- .text._Z14linear_forwardiiiPfS_S_S_ --------------------------
	.section	.text._Z14linear_forwardiiiPfS_S_S_,"ax",@progbits
	.align	128
        .global         _Z14linear_forwardiiiPfS_S_S_
        .type           _Z14linear_forwardiiiPfS_S_S_,@function
        .size           _Z14linear_forwardiiiPfS_S_S_,(.L_x_110 - _Z14linear_forwardiiiPfS_S_S_)
        .other          _Z14linear_forwardiiiPfS_S_S_,@"STO_CUDA_ENTRY STV_DEFAULT"
_Z14linear_forwardiiiPfS_S_S_:
.text._Z14linear_forwardiiiPfS_S_S_:
        /* <DEDUP_REMOVED lines=15> */
[----:B------:R-:W0:Y:S01]  /*00f0*/  LDC.64 R6, c[0x0][0x3a0] ;  /* 0x0000e800ff067b82 */ /* 0x000e220000000a00 */
[----:B------:R-:W1:Y:S07]  /*0100*/  LDCU.64 UR6, c[0x0][0x358] ;  /* 0x00006b00ff0677ac */ /* 0x000e6e0008000a00 */
[----:B------:R-:W2:Y:S08]  /*0110*/  LDC R5, c[0x0][0x384] ;  /* 0x0000e100ff057b82 */ /* 0x000eb00000000800 */
[----:B------:R-:W3:Y:S01]  /*0120*/  LDC.64 R14, c[0x0][0x3a8] ;  /* 0x0000ea00ff0e7b82 */ /* 0x000ee20000000a00 */
[----:B0-----:R-:W-:-:S05]  /*0130*/  IMAD.WIDE.U32 R6, R3, 0x4, R6 ;  /* 0x0000000403067825 */ /* 0x001fca00078e0006 */
[----:B-1----:R-:W4:Y:S01]  /*0140*/  LDG.E R28, desc[UR6][R6.64] ;  /* 0x00000006061c7981 */ /* 0x002f22000c1e1900 */
[----:B------:R-:W-:Y:S01]  /*0150*/  IMAD R9, R2, R0, R3 ;  /* 0x0000000002097224 */ /* 0x000fe200078e0203 */
[----:B--2---:R-:W-:-:S03]  /*0160*/  ISETP.GE.AND P0, PT, R5, 0x1, PT ;  /* 0x000000010500780c */ /* 0x004fc60003f06270 */
[----:B---3--:R-:W-:-:S05]  /*0170*/  IMAD.WIDE.U32 R14, R9, 0x4, R14 ;  /* 0x00000004090e7825 */ /* 0x008fca00078e000e */
[----:B----4-:R0:W-:Y:S05]  /*0180*/  STG.E desc[UR6][R14.64], R28 ;  /* 0x0000001c0e007986 */ /* 0x0101ea000c101906 */
[----:B------:R-:W-:Y:S05]  /*0190*/  @!P0 EXIT ;  /* 0x000000000000894d */ /* 0x000fea0003800000 */
[C---:B------:R-:W-:Y:S01]  /*01a0*/  ISETP.GE.U32.AND P1, PT, R5.reuse, 0x8, PT ;  /* 0x000000080500780c */ /* 0x040fe20003f26070 */
[----:B------:R-:W-:Y:S01]  /*01b0*/  HFMA2 R7, -RZ, RZ, 0, 0 ;  /* 0x00000000ff077431 */ /* 0x000fe200000001ff */
[----:B------:R-:W-:-:S04]  /*01c0*/  LOP3.LUT R4, R5, 0x7, RZ, 0xc0, !PT ;  /* 0x0000000705047812 */ /* 0x000fc800078ec0ff */
[----:B------:R-:W-:-:S07]  /*01d0*/  ISETP.NE.AND P0, PT, R4, RZ, PT ;  /* 0x000000ff0400720c */ /* 0x000fce0003f05270 */
        /* <DEDUP_REMOVED lines=9> */
[----:B------:R-:W-:Y:S01]  /*0270*/  MOV R12, R3 ;  /* 0x00000003000c7202 */ /* 0x000fe20000000f00 */
[----:B------:R-:W-:Y:S01]  /*0280*/  IMAD R10, R0, 0x7, R3 ;  /* 0x00000007000a7824 */ /* 0x000fe200078e0203 */
[----:B------:R-:W-:-:S07]  /*0290*/  IADD3 R6, PT, PT, -R7, RZ, RZ ;  /* 0x000000ff07067210 */ /* 0x000fce0007ffe1ff */
.L_x_75:
[----:B-1----:R-:W1:Y:S01]  /*02a0*/  LDC.64 R16, c[0x0][0x390] ;  /* 0x0000e400ff107b82 */ /* 0x002e620000000a00 */
[----:B------:R-:W-:-:S07]  /*02b0*/  IADD3 R25, PT, PT, R26, -0x3, RZ ;  /* 0xfffffffd1a197810 */ /* 0x000fce0007ffe0ff */
[----:B------:R-:W2:Y:S01]  /*02c0*/  LDC.64 R18, c[0x0][0x398] ;  /* 0x0000e600ff127b82 */ /* 0x000ea20000000a00 */
[----:B-1----:R-:W-:-:S06]  /*02d0*/  IMAD.WIDE.U32 R24, R25, 0x4, R16 ;  /* 0x0000000419187825 */ /* 0x002fcc00078e0010 */
[----:B------:R-:W0:Y:S01]  /*02e0*/  LDG.E R24, desc[UR6][R24.64] ;  /* 0x0000000618187981 */ /* 0x000e22000c1e1900 */
[----:B--2---:R-:W-:-:S06]  /*02f0*/  IMAD.WIDE.U32 R20, R12, 0x4, R18 ;  /* 0x000000040c147825 */ /* 0x004fcc00078e0012 */
[----:B------:R-:W0:Y:S01]  /*0300*/  LDG.E R21, desc[UR6][R20.64] ;  /* 0x0000000614157981 */ /* 0x000e22000c1e1900 */
[----:B------:R-:W-:Y:S01]  /*0310*/  IADD3 R23, PT, PT, R26, -0x2, RZ ;  /* 0xfffffffe1a177810 */ /* 0x000fe20007ffe0ff */
[----:B0-----:R-:W-:-:S04]  /*0320*/  FFMA R28, R21, R24, R28 ;  /* 0x00000018151c7223 */ /* 0x001fc8000000001c */
[----:B------:R-:W-:-:S04]  /*0330*/  IMAD.WIDE.U32 R20, R23, 0x4, R16 ;  /* 0x0000000417147825 */ /* 0x000fc800078e0010 */
[----:B------:R-:W-:Y:S01]  /*0340*/  IMAD.WIDE.U32 R22, R11, 0x4, R18 ;  /* 0x000000040b167825 */ /* 0x000fe200078e0012 */
[----:B------:R0:W-:Y:S04]  /*0350*/  STG.E desc[UR6][R14.64], R28 ;  /* 0x0000001c0e007986 */ /* 0x0001e8000c101906 */
[----:B------:R-:W0:Y:S04]  /*0360*/  LDG.E R20, desc[UR6][R20.64] ;  /* 0x0000000614147981 */ /* 0x000e28000c1e1900 */
[----:B------:R-:W0:Y:S01]  /*0370*/  LDG.E R23, desc[UR6][R22.64] ;  /* 0x0000000616177981 */ /* 0x000e22000c1e1900 */
[----:B------:R-:W-:Y:S01]  /*0380*/  IADD3 R25, PT, PT, R26, -0x1, RZ ;  /* 0xffffffff1a197810 */ /* 0x000fe20007ffe0ff */
[----:B0-----:R-:W-:-:S04]  /*0390*/  FFMA R28, R23, R20, R28 ;  /* 0x00000014171c7223 */ /* 0x001fc8000000001c */
[----:B------:R-:W-:-:S04]  /*03a0*/  IMAD.WIDE.U32 R22, R25, 0x4, R16 ;  /* 0x0000000419167825 */ /* 0x000fc800078e0010 */
[--C-:B------:R-:W-:Y:S01]  /*03b0*/  IMAD.WIDE.U32 R24, R9, 0x4, R18.reuse ;  /* 0x0000000409187825 */ /* 0x100fe200078e0012 */
[----:B------:R0:W-:Y:S04]  /*03c0*/  STG.E desc[UR6][R14.64], R28 ;  /* 0x0000001c0e007986 */ /* 0x0001e8000c101906 */
[----:B------:R-:W0:Y:S04]  /*03d0*/  LDG.E R22, desc[UR6][R22.64] ;  /* 0x0000000616167981 */ /* 0x000e28000c1e1900 */
[----:B------:R-:W0:Y:S01]  /*03e0*/  LDG.E R25, desc[UR6][R24.64] ;  /* 0x0000000618197981 */ /* 0x000e22000c1e1900 */
[----:B------:R-:W-:-:S04]  /*03f0*/  IMAD.WIDE.U32 R20, R13, 0x4, R18 ;  /* 0x000000040d147825 */ /* 0x000fc800078e0012 */
[----:B0-----:R-:W-:-:S05]  /*0400*/  FFMA R28, R25, R22, R28 ;  /* 0x00000016191c7223 */ /* 0x001fca000000001c */
[----:B------:R0:W-:Y:S04]  /*0410*/  STG.E desc[UR6][R14.64], R28 ;  /* 0x0000001c0e007986 */ /* 0x0001e8000c101906 */
[----:B------:R1:W0:Y:S02]  /*0420*/  LDG.E R23, desc[UR6][R20.64] ;  /* 0x0000000614177981 */ /* 0x000224000c1e1900 */
[----:B-1----:R-:W-:-:S06]  /*0430*/  IMAD.WIDE.U32 R20, R26, 0x4, R16 ;  /* 0x000000041a147825 */ /* 0x002fcc00078e0010 */
[----:B------:R-:W0:Y:S01]  /*0440*/  LDG.E R20, desc[UR6][R20.64] ;  /* 0x0000000614147981 */ /* 0x000e22000c1e1900 */
[----:B------:R-:W-:Y:S01]  /*0450*/  IADD3 R25, PT, PT, R26, 0x1, RZ ;  /* 0x000000011a197810 */ /* 0x000fe20007ffe0ff */
[----:B0-----:R-:W-:-:S04]  /*0460*/  FFMA R28, R23, R20, R28 ;  /* 0x00000014171c7223 */ /* 0x001fc8000000001c */
[----:B------:R-:W-:-:S04]  /*0470*/  IMAD.WIDE.U32 R22, R25, 0x4, R16 ;  /* 0x0000000419167825 */ /* 0x000fc800078e0010 */
[----:B------:R-:W-:Y:S01]  /*0480*/  IMAD.WIDE.U32 R24, R27, 0x4, R18 ;  /* 0x000000041b187825 */ /* 0x000fe200078e0012 */
[----:B------:R0:W-:Y:S04]  /*0490*/  STG.E desc[UR6][R14.64], R28 ;  /* 0x0000001c0e007986 */ /* 0x0001e8000c101906 */
[----:B------:R1:W0:Y:S04]  /*04a0*/  LDG.E R22, desc[UR6][R22.64] ;  /* 0x0000000616167981 */ /* 0x000228000c1e1900 */
[----:B------:R-:W0:Y:S01]  /*04b0*/  LDG.E R25, desc[UR6][R24.64] ;  /* 0x0000000618197981 */ /* 0x000e22000c1e1900 */
[----:B-1----:R-:W-:-:S05]  /*04c0*/  IADD3 R23, PT, PT, R26, 0x2, RZ ;  /* 0x000000021a177810 */ /* 0x002fca0007ffe0ff */
[----:B------:R-:W-:-:S04]  /*04d0*/  IMAD.WIDE.U32 R20, R23, 0x4, R16 ;  /* 0x0000000417147825 */ /* 0x000fc800078e0010 */
[----:B0-----:R-:W-:-:S05]  /*04e0*/  FFMA R28, R25, R22, R28 ;  /* 0x00000016191c7223 */ /* 0x001fca000000001c */
[----:B------:R0:W-:Y:S04]  /*04f0*/  STG.E desc[UR6][R14.64], R28 ;  /* 0x0000001c0e007986 */ /* 0x0001e8000c101906 */
[----:B------:R1:W0:Y:S02]  /*0500*/  LDG.E R22, desc[UR6][R20.64] ;  /* 0x0000000614167981 */ /* 0x000224000c1e1900 */
[----:B-1----:R-:W-:-:S06]  /*0510*/  IMAD.WIDE.U32 R20, R29, 0x4, R18 ;  /* 0x000000041d147825 */ /* 0x002fcc00078e0012 */
[----:B------:R-:W0:Y:S01]  /*0520*/  LDG.E R21, desc[UR6][R20.64] ;  /* 0x0000000614157981 */ /* 0x000e22000c1e1900 */
[----:B------:R-:W-:-:S05]  /*0530*/  IADD3 R25, PT, PT, R26, 0x3, RZ ;  /* 0x000000031a197810 */ /* 0x000fca0007ffe0ff */
[----:B------:R-:W-:-:S04]  /*0540*/  IMAD.WIDE.U32 R24, R25, 0x4, R16 ;  /* 0x0000000419187825 */ /* 0x000fc800078e0010 */
[----:B0-----:R-:W-:Y:S01]  /*0550*/  FFMA R28, R21, R22, R28 ;  /* 0x00000016151c7223 */ /* 0x001fe2000000001c */
[----:B------:R-:W-:-:S04]  /*0560*/  IMAD.WIDE.U32 R22, R8, 0x4, R18 ;  /* 0x0000000408167825 */ /* 0x000fc800078e0012 */
[----:B------:R0:W-:Y:S04]  /*0570*/  STG.E desc[UR6][R14.64], R28 ;  /* 0x0000001c0e007986 */ /* 0x0001e8000c101906 */
[----:B------:R-:W2:Y:S04]  /*0580*/  LDG.E R23, desc[UR6][R22.64] ;  /* 0x0000000616177981 */ /* 0x000ea8000c1e1900 */
[----:B------:R-:W2:Y:S01]  /*0590*/  LDG.E R24, desc[UR6][R24.64] ;  /* 0x0000000618187981 */ /* 0x000ea2000c1e1900 */
[----:B------:R-:W-:Y:S01]  /*05a0*/  IADD3 R21, PT, PT, R26, 0x4, RZ ;  /* 0x000000041a157810 */ /* 0x000fe20007ffe0ff */
[----:B------:R-:W-:-:S04]  /*05b0*/  IMAD.WIDE.U32 R18, R10, 0x4, R18 ;  /* 0x000000040a127825 */ /* 0x000fc800078e0012 */
[----:B------:R-:W-:-:S04]  /*05c0*/  IMAD.WIDE.U32 R16, R21, 0x4, R16 ;  /* 0x0000000415107825 */ /* 0x000fc800078e0010 */
[----:B--2---:R-:W-:-:S05]  /*05d0*/  FFMA R23, R23, R24, R28 ;  /* 0x0000001817177223 */ /* 0x004fca000000001c */
[----:B------:R1:W-:Y:S04]  /*05e0*/  STG.E desc[UR6][R14.64], R23 ;  /* 0x000000170e007986 */ /* 0x0003e8000c101906 */
[----:B------:R-:W0:Y:S04]  /*05f0*/  LDG.E R18, desc[UR6][R18.64] ;  /* 0x0000000612127981 */ /* 0x000e28000c1e1900 */
[----:B------:R-:W0:Y:S01]  /*0600*/  LDG.E R16, desc[UR6][R16.64] ;  /* 0x0000000610107981 */ /* 0x000e22000c1e1900 */
[----:B------:R-:W-:Y:S02]  /*0610*/  IADD3 R6, PT, PT, R6, 0x8, RZ ;  /* 0x0000000806067810 */ /* 0x000fe40007ffe0ff */
[----:B------:R-:W-:-:S02]  /*0620*/  IADD3 R26, PT, PT, R26, 0x8, RZ ;  /* 0x000000081a1a7810 */ /* 0x000fc40007ffe0ff */
[----:B------:R-:W-:Y:S02]  /*0630*/  ISETP.NE.AND P1, PT, R6, RZ, PT ;  /* 0x000000ff0600720c */ /* 0x000fe40003f25270 */
[C---:B------:R-:W-:Y:S02]  /*0640*/  LEA R11, R0.reuse, R11, 0x3 ;  /* 0x0000000b000b7211 */ /* 0x040fe400078e18ff */
[C---:B------:R-:W-:Y:S02]  /*0650*/  LEA R9, R0.reuse, R9, 0x3 ;  /* 0x0000000900097211 */ /* 0x040fe400078e18ff */
[C---:B------:R-:W-:Y:S02]  /*0660*/  LEA R13, R0.reuse, R13, 0x3 ;  /* 0x0000000d000d7211 */ /* 0x040fe400078e18ff */
[C---:B------:R-:W-:Y:S02]  /*0670*/  LEA R27, R0.reuse, R27, 0x3 ;  /* 0x0000001b001b7211 */ /* 0x040fe400078e18ff */
[----:B------:R-:W-:-:S02]  /*0680*/  LEA R29, R0, R29, 0x3 ;  /* 0x0000001d001d7211 */ /* 0x000fc400078e18ff */
[C---:B------:R-:W-:Y:S02]  /*0690*/  LEA R8, R0.reuse, R8, 0x3 ;  /* 0x0000000800087211 */ /* 0x040fe400078e18ff */
[C---:B------:R-:W-:Y:S02]  /*06a0*/  LEA R10, R0.reuse, R10, 0x3 ;  /* 0x0000000a000a7211 */ /* 0x040fe400078e18ff */
[----:B------:R-:W-:Y:S01]  /*06b0*/  LEA R12, R0, R12, 0x3 ;  /* 0x0000000c000c7211 */ /* 0x000fe200078e18ff */
[----:B0-----:R-:W-:-:S05]  /*06c0*/  FFMA R28, R18, R16, R23 ;  /* 0x00000010121c7223 */ /* 0x001fca0000000017 */
[----:B------:R1:W-:Y:S01]  /*06d0*/  STG.E desc[UR6][R14.64], R28 ;  /* 0x0000001c0e007986 */ /* 0x0003e2000c101906 */
[----:B------:R-:W-:Y:S05]  /*06e0*/  @P1 BRA `(.L_x_75) ;  /* 0xfffffff800ec1947 */ /* 0x000fea000383ffff */
.L_x_74:
[----:B------:R-:W-:Y:S05]  /*06f0*/  @!P0 EXIT ;  /* 0x000000000000894d */ /* 0x000fea0003800000 */
[----:B------:R-:W-:Y:S02]  /*0700*/  ISETP.GE.U32.AND P0, PT, R4, 0x4, PT ;  /* 0x000000040400780c */ /* 0x000fe40003f06070 */
[----:B------:R-:W-:-:S04]  /*0710*/  LOP3.LUT R6, R5, 0x3, RZ, 0xc0, !PT ;  /* 0x0000000305067812 */ /* 0x000fc800078ec0ff */
[----:B------:R-:W-:-:S07]  /*0720*/  ISETP.NE.AND P1, PT, R6, RZ, PT ;  /* 0x000000ff0600720c */ /* 0x000fce0003f25270 */
[----:B------:R-:W-:Y:S06]  /*0730*/  @!P0 BRA `(.L_x_76) ;  /* 0x00000000008c8947 */ /* 0x000fec0003800000 */
[----:B------:R-:W2:Y:S01]  /*0740*/  LDC.64 R10, c[0x0][0x398] ;  /* 0x0000e600ff0a7b82 */ /* 0x000ea20000000a00 */
[----:B------:R-:W-:Y:S02]  /*0750*/  IMAD R19, R7, R0, R3 ;  /* 0x0000000007137224 */ /* 0x000fe400078e0203 */
[----:B------:R-:W-:-:S05]  /*0760*/  IMAD R17, R2, R5, R7 ;  /* 0x0000000502117224 */ /* 0x000fca00078e0207 */
[----:B------:R-:W3:Y:S01]  /*0770*/  LDC.64 R8, c[0x0][0x390] ;  /* 0x0000e400ff087b82 */ /* 0x000ee20000000a00 */
[----:B--2---:R-:W-:-:S06]  /*0780*/  IMAD.WIDE.U32 R20, R19, 0x4, R10 ;  /* 0x0000000413147825 */ /* 0x004fcc00078e000a */
[----:B------:R-:W2:Y:S01]  /*0790*/  LDG.E R21, desc[UR6][R20.64] ;  /* 0x0000000614157981 */ /* 0x000ea2000c1e1900 */
[----:B---3--:R-:W-:-:S06]  /*07a0*/  IMAD.WIDE.U32 R12, R17, 0x4, R8 ;  /* 0x00000004110c7825 */ /* 0x008fcc00078e0008 */
[----:B------:R-:W2:Y:S01]  /*07b0*/  LDG.E R12, desc[UR6][R12.64] ;  /* 0x000000060c0c7981 */ /* 0x000ea2000c1e1900 */
[----:B-1----:R-:W-:Y:S02]  /*07c0*/  IADD3 R23, PT, PT, R17, 0x1, RZ ;  /* 0x0000000111177810 */ /* 0x002fe40007ffe0ff */
[----:B------:R-:W-:-:S03]  /*07d0*/  IADD3 R27, PT, PT, R19, R0, RZ ;  /* 0x00000000131b7210 */ /* 0x000fc60007ffe0ff */
[----:B------:R-:W-:-:S04]  /*07e0*/  IMAD.WIDE.U32 R22, R23, 0x4, R8 ;  /* 0x0000000417167825 */ /* 0x000fc800078e0008 */
[----:B------:R-:W-:-:S04]  /*07f0*/  IMAD.WIDE.U32 R18, R27, 0x4, R10 ;  /* 0x000000041b127825 */ /* 0x000fc800078e000a */
[----:B--2---:R-:W-:-:S05]  /*0800*/  FFMA R25, R21, R12, R28 ;  /* 0x0000000c15197223 */ /* 0x004fca000000001c */
[----:B------:R2:W-:Y:S04]  /*0810*/  STG.E desc[UR6][R14.64], R25 ;  /* 0x000000190e007986 */ /* 0x0005e8000c101906 */
[----:B------:R-:W3:Y:S04]  /*0820*/  LDG.E R22, desc[UR6][R22.64] ;  /* 0x0000000616167981 */ /* 0x000ee8000c1e1900 */
[----:B------:R-:W3:Y:S01]  /*0830*/  LDG.E R18, desc[UR6][R18.64] ;  /* 0x0000000612127981 */ /* 0x000ee2000c1e1900 */
[----:B------:R-:W-:Y:S02]  /*0840*/  IADD3 R4, PT, PT, R17, 0x2, RZ ;  /* 0x0000000211047810 */ /* 0x000fe40007ffe0ff */
[----:B------:R-:W-:-:S03]  /*0850*/  IADD3 R29, PT, PT, R27, R0, RZ ;  /* 0x000000001b1d7210 */ /* 0x000fc60007ffe0ff */
[----:B------:R-:W-:-:S04]  /*0860*/  IMAD.WIDE.U32 R20, R4, 0x4, R8 ;  /* 0x0000000404147825 */ /* 0x000fc800078e0008 */
[----:B------:R-:W-:-:S04]  /*0870*/  IMAD.WIDE.U32 R12, R29, 0x4, R10 ;  /* 0x000000041d0c7825 */ /* 0x000fc800078e000a */
[----:B---3--:R-:W-:-:S05]  /*0880*/  FFMA R27, R18, R22, R25 ;  /* 0x00000016121b7223 */ /* 0x008fca0000000019 */
[----:B------:R2:W-:Y:S04]  /*0890*/  STG.E desc[UR6][R14.64], R27 ;  /* 0x0000001b0e007986 */ /* 0x0005e8000c101906 */
[----:B------:R-:W3:Y:S04]  /*08a0*/  LDG.E R20, desc[UR6][R20.64] ;  /* 0x0000000614147981 */ /* 0x000ee8000c1e1900 */
[----:B------:R-:W3:Y:S01]  /*08b0*/  LDG.E R12, desc[UR6][R12.64] ;  /* 0x000000060c0c7981 */ /* 0x000ee2000c1e1900 */
[----:B------:R-:W-:Y:S02]  /*08c0*/  IADD3 R29, PT, PT, R29, R0, RZ ;  /* 0x000000001d1d7210 */ /* 0x000fe40007ffe0ff */
[----:B------:R-:W-:-:S03]  /*08d0*/  IADD3 R23, PT, PT, R17, 0x3, RZ ;  /* 0x0000000311177810 */ /* 0x000fc60007ffe0ff */
[----:B------:R-:W-:-:S04]  /*08e0*/  IMAD.WIDE.U32 R10, R29, 0x4, R10 ;  /* 0x000000041d0a7825 */ /* 0x000fc800078e000a */
[----:B------:R-:W-:-:S04]  /*08f0*/  IMAD.WIDE.U32 R8, R23, 0x4, R8 ;  /* 0x0000000417087825 */ /* 0x000fc800078e0008 */
[----:B---3--:R-:W-:-:S05]  /*0900*/  FFMA R17, R12, R20, R27 ;  /* 0x000000140c117223 */ /* 0x008fca000000001b */
[----:B------:R2:W-:Y:S04]  /*0910*/  STG.E desc[UR6][R14.64], R17 ;  /* 0x000000110e007986 */ /* 0x0005e8000c101906 */
[----:B------:R-:W0:Y:S04]  /*0920*/  LDG.E R10, desc[UR6][R10.64] ;  /* 0x000000060a0a7981 */ /* 0x000e28000c1e1900 */
[----:B------:R-:W0:Y:S01]  /*0930*/  LDG.E R8, desc[UR6][R8.64] ;  /* 0x0000000608087981 */ /* 0x000e22000c1e1900 */
[----:B------:R-:W-:Y:S01]  /*0940*/  IADD3 R7, PT, PT, R7, 0x4, RZ ;  /* 0x0000000407077810 */ /* 0x000fe20007ffe0ff */
[----:B0-----:R-:W-:-:S05]  /*0950*/  FFMA R28, R10, R8, R17 ;  /* 0x000000080a1c7223 */ /* 0x001fca0000000011 */
[----:B------:R2:W-:Y:S02]  /*0960*/  STG.E desc[UR6][R14.64], R28 ;  /* 0x0000001c0e007986 */ /* 0x0005e4000c101906 */
.L_x_76:
[----:B------:R-:W-:Y:S05]  /*0970*/  @!P1 EXIT ;  /* 0x000000000000994d */ /* 0x000fea0003800000 */
[----:B------:R-:W-:Y:S02]  /*0980*/  ISETP.NE.AND P0, PT, R6, 0x1, PT ;  /* 0x000000010600780c */ /* 0x000fe40003f05270 */
[----:B------:R-:W-:-:S04]  /*0990*/  LOP3.LUT R4, R5, 0x1, RZ, 0xc0, !PT ;  /* 0x0000000105047812 */ /* 0x000fc800078ec0ff */
[----:B------:R-:W-:-:S07]  /*09a0*/  ISETP.NE.U32.AND P1, PT, R4, 0x1, PT ;  /* 0x000000010400780c */ /* 0x000fce0003f25070 */
[----:B------:R-:W-:Y:S06]  /*09b0*/  @!P0 BRA `(.L_x_77) ;  /* 0x00000000004c8947 */ /* 0x000fec0003800000 */
[----:B------:R-:W3:Y:S01]  /*09c0*/  LDC.64 R10, c[0x0][0x398] ;  /* 0x0000e600ff0a7b82 */ /* 0x000ee20000000a00 */
[----:B------:R-:W-:Y:S02]  /*09d0*/  IMAD R19, R7, R0, R3 ;  /* 0x0000000007137224 */ /* 0x000fe400078e0203 */
[----:B------:R-:W-:-:S05]  /*09e0*/  IMAD R21, R2, R5, R7 ;  /* 0x0000000502157224 */ /* 0x000fca00078e0207 */
[----:B------:R-:W2:Y:S01]  /*09f0*/  LDC.64 R8, c[0x0][0x390] ;  /* 0x0000e400ff087b82 */ /* 0x000ea20000000a00 */
[----:B---3--:R-:W-:-:S06]  /*0a00*/  IMAD.WIDE.U32 R12, R19, 0x4, R10 ;  /* 0x00000004130c7825 */ /* 0x008fcc00078e000a */
[----:B------:R-:W3:Y:S01]  /*0a10*/  LDG.E R13, desc[UR6][R12.64] ;  /* 0x000000060c0d7981 */ /* 0x000ee2000c1e1900 */
[----:B--2---:R-:W-:-:S06]  /*0a20*/  IMAD.WIDE.U32 R16, R21, 0x4, R8 ;  /* 0x0000000415107825 */ /* 0x004fcc00078e0008 */
[----:B------:R-:W3:Y:S01]  /*0a30*/  LDG.E R16, desc[UR6][R16.64] ;  /* 0x0000000610107981 */ /* 0x000ee2000c1e1900 */
[----:B-1----:R-:W-:Y:S02]  /*0a40*/  IADD3 R23, PT, PT, R19, R0, RZ ;  /* 0x0000000013177210 */ /* 0x002fe40007ffe0ff */
        /* <DEDUP_REMOVED lines=10> */
.L_x_77:
[----:B------:R-:W-:Y:S05]  /*0af0*/  @P1 EXIT ;  /* 0x000000000000194d */ /* 0x000fea0003800000 */
[----:B------:R-:W4:Y:S01]  /*0b00*/  LDC.64 R8, c[0x0][0x398] ;  /* 0x0000e600ff087b82 */ /* 0x000f220000000a00 */
[----:B------:R-:W-:Y:S02]  /*0b10*/  IMAD R3, R7, R0, R3 ;  /* 0x0000000007037224 */ /* 0x000fe400078e0203 */
[----:B------:R-:W-:-:S05]  /*0b20*/  IMAD R5, R2, R5, R7 ;  /* 0x0000000502057224 */ /* 0x000fca00078e0207 */
[----:B------:R-:W5:Y:S01]  /*0b30*/  LDC.64 R10, c[0x0][0x390] ;  /* 0x0000e400ff0a7b82 */ /* 0x000f620000000a00 */
[----:B----4-:R-:W-:-:S06]  /*0b40*/  IMAD.WIDE.U32 R2, R3, 0x4, R8 ;  /* 0x0000000403027825 */ /* 0x010fcc00078e0008 */
[----:B------:R-:W4:Y:S01]  /*0b50*/  LDG.E R3, desc[UR6][R2.64] ;  /* 0x0000000602037981 */ /* 0x000f22000c1e1900 */
[----:B-----5:R-:W-:-:S06]  /*0b60*/  IMAD.WIDE.U32 R4, R5, 0x4, R10 ;  /* 0x0000000405047825 */ /* 0x020fcc00078e000a */
[----:B------:R-:W4:Y:S02]  /*0b70*/  LDG.E R4, desc[UR6][R4.64] ;  /* 0x0000000604047981 */ /* 0x000f24000c1e1900 */
[----:B----4-:R-:W-:-:S05]  /*0b80*/  FFMA R7, R3, R4, R28 ;  /* 0x0000000403077223 */ /* 0x010fca000000001c */
[----:B------:R-:W-:Y:S01]  /*0b90*/  STG.E desc[UR6][R14.64], R7 ;  /* 0x000000070e007986 */ /* 0x000fe2000c101906 */
[----:B------:R-:W-:Y:S05]  /*0ba0*/  EXIT ;  /* 0x000000000000794d */ /* 0x000fea0003800000 */
.L_x_78:
        /* <DEDUP_REMOVED lines=13> */
.L_x_110:


//--------------------- .text._Z19update_layer_paramsiiifPfS_S_S_ --------------------------
	.section	.text._Z19update_layer_paramsiiifPfS_S_S_,"ax",@progbits
	.align	128
        .global         _Z19update_layer_paramsiiifPfS_S_S_
        .type           _Z19update_layer_paramsiiifPfS_S_S_,@function
        .size           _Z19update_layer_paramsiiifPfS_S_S_,(.L_x_102 - _Z19update_layer_paramsiiifPfS_S_S_)
        .other          _Z19update_layer_paramsiiifPfS_S_S_,@"STO_CUDA_ENTRY STV_DEFAULT"
_Z19update_layer_paramsiiifPfS_S_S_:
.text._Z19update_layer_paramsiiifPfS_S_S_:
[----:B------:R-:W-:Y:S01]  /*0000*/  LDC R1, c[0x0][0x37c] ;  /* 0x0000df00ff017b82 */ /* 0x000fe20000000800 */
[----:B------:R-:W0:Y:S07]  /*0010*/  S2R R4, SR_TID.Y ;  /* 0x0000000000047919 */ /* 0x000e2e0000002200 */
[----:B------:R-:W1:Y:S01]  /*0020*/  S2UR UR5, SR_CTAID.Y ;  /* 0x00000000000579c3 */ /* 0x000e620000002600 */
[----:B------:R-:W2:Y:S01]  /*0030*/  LDCU UR6, c[0x0][0x360] ;  /* 0x00006c00ff0677ac */ /* 0x000ea20008000800 */
[----:B------:R-:W3:Y:S01]  /*0040*/  S2R R29, SR_TID.X ;  /* 0x00000000001d7919 */ /* 0x000ee20000002100 */
[----:B------:R-:W1:Y:S05]  /*0050*/  LDCU UR7, c[0x0][0x364] ;  /* 0x00006c80ff0777ac */ /* 0x000e6a0008000800 */
[----:B------:R-:W2:Y:S08]  /*0060*/  S2UR UR4, SR_CTAID.X ;  /* 0x00000000000479c3 */ /* 0x000eb00000002500 */
[----:B------:R-:W4:Y:S01]  /*0070*/  LDC.64 R20, c[0x0][0x380] ;  /* 0x0000e000ff147b82 */ /* 0x000f220000000a00 */
[----:B-1----:R-:W-:-:S06]  /*0080*/  UIMAD UR5, UR5, UR7, URZ ;  /* 0x00000007050572a4 */ /* 0x002fcc000f8e02ff */
[----:B0-----:R-:W-:Y:S01]  /*0090*/  IADD3 R0, PT, PT, R4, UR5, RZ ;  /* 0x0000000504007c10 */ /* 0x001fe2000fffe0ff */
[----:B--2---:R-:W-:-:S06]  /*00a0*/  UIMAD UR4, UR4, UR6, URZ ;  /* 0x00000006040472a4 */ /* 0x004fcc000f8e02ff */
[----:B---3--:R-:W-:Y:S02]  /*00b0*/  IADD3 R3, PT, PT, R29, UR4, RZ ;  /* 0x000000041d037c10 */ /* 0x008fe4000fffe0ff */
[----:B----4-:R-:W-:-:S04]  /*00c0*/  ISETP.GE.U32.AND P0, PT, R0, R21, PT ;  /* 0x000000150000720c */ /* 0x010fc80003f06070 */
[----:B------:R-:W-:-:S13]  /*00d0*/  ISETP.GE.U32.OR P0, PT, R3, R20, P0 ;  /* 0x000000140300720c */ /* 0x000fda0000706470 */
[----:B------:R-:W-:Y:S05]  /*00e0*/  @P0 EXIT ;  /* 0x000000000000094d */ /* 0x000fea0003800000 */
[----:B------:R-:W0:Y:S01]  /*00f0*/  LDCU UR6, c[0x0][0x388] ;  /* 0x00007100ff0677ac */ /* 0x000e220008000800 */
[----:B------:R-:W-:Y:S01]  /*0100*/  HFMA2 R28, -RZ, RZ, 0, 0 ;  /* 0x00000000ff1c7431 */ /* 0x000fe200000001ff */
[----:B------:R-:W-:Y:S01]  /*0110*/  MOV R2, RZ ;  /* 0x000000ff00027202 */ /* 0x000fe20000000f00 */
[----:B------:R-:W1:Y:S01]  /*0120*/  LDCU.64 UR8, c[0x0][0x358] ;  /* 0x00006b00ff0877ac */ /* 0x000e620008000a00 */
[----:B0-----:R-:W-:-:S09]  /*0130*/  UISETP.GE.AND UP0, UPT, UR6, 0x1, UPT ;  /* 0x000000010600788c */ /* 0x001fd2000bf06270 */
[----:B-1----:R-:W-:Y:S05]  /*0140*/  BRA.U !UP0, `(.L_x_79) ;  /* 0x0000000908a87547 */ /* 0x002fea000b800000 */
[----:B------:R-:W-:Y:S01]  /*0150*/  UISETP.GE.U32.AND UP0, UPT, UR6, 0x8, UPT ;  /* 0x000000080600788c */ /* 0x000fe2000bf06070 */
[----:B------:R-:W-:Y:S01]  /*0160*/  MOV R2, RZ ;  /* 0x000000ff00027202 */ /* 0x000fe20000000f00 */
[----:B------:R-:W-:Y:S01]  /*0170*/  IMAD.MOV.U32 R28, RZ, RZ, RZ ;  /* 0x000000ffff1c7224 */ /* 0x000fe200078e00ff */
[----:B------:R-:W-:-:S06]  /*0180*/  MOV R5, RZ ;  /* 0x000000ff00057202 */ /* 0x000fcc0000000f00 */
[----:B------:R-:W-:Y:S05]  /*0190*/  BRA.U !UP0, `(.L_x_80) ;  /* 0x0000000508647547 */ /* 0x000fea000b800000 */
[----:B------:R-:W-:Y:S01]  /*01a0*/  ULOP3.LUT UR6, UR6, 0x7ffffff8, URZ, 0xc0, !UPT ;  /* 0x7ffffff806067892 */ /* 0x000fe2000f8ec0ff */
[----:B------:R-:W-:Y:S01]  /*01b0*/  HFMA2 R2, -RZ, RZ, 0, 0 ;  /* 0x00000000ff027431 */ /* 0x000fe200000001ff */
[C---:B------:R-:W-:Y:S01]  /*01c0*/  IADD3 R4, PT, PT, R21.reuse, UR5, R4 ;  /* 0x0000000515047c10 */ /* 0x040fe2000fffe004 */
[C-C-:B------:R-:W-:Y:S01]  /*01d0*/  IMAD R9, R20.reuse, 0x3, R3.reuse ;  /* 0x0000000314097824 */ /* 0x140fe200078e0203 */
[CC--:B------:R-:W-:Y:S01]  /*01e0*/  LEA R7, R20.reuse, R3.reuse, 0x1 ;  /* 0x0000000314077211 */ /* 0x0c0fe200078e08ff */
[C-C-:B------:R-:W-:Y:S01]  /*01f0*/  IMAD R13, R20.reuse, 0x5, R3.reuse ;  /* 0x00000005140d7824 */ /* 0x140fe200078e0203 */
[CC--:B------:R-:W-:Y:S01]  /*0200*/  LEA R11, R20.reuse, R3.reuse, 0x2 ;  /* 0x00000003140b7211 */ /* 0x0c0fe200078e10ff */
[C-C-:B------:R-:W-:Y:S01]  /*0210*/  IMAD R15, R20.reuse, 0x6, R3.reuse ;  /* 0x00000006140f7824 */ /* 0x140fe200078e0203 */
[CC--:B------:R-:W-:Y:S01]  /*0220*/  LEA R6, R21.reuse, R0.reuse, 0x1 ;  /* 0x0000000015067211 */ /* 0x0c0fe200078e08ff */
[C---:B------:R-:W-:Y:S01]  /*0230*/  IMAD R17, R20.reuse, 0x7, R3 ;  /* 0x0000000714117824 */ /* 0x040fe200078e0203 */
[C---:B------:R-:W-:Y:S01]  /*0240*/  LEA R10, R21.reuse, R0, 0x2 ;  /* 0x00000000150a7211 */ /* 0x040fe200078e10ff */
[C-C-:B------:R-:W-:Y:S01]  /*0250*/  IMAD R8, R21.reuse, 0x3, R0.reuse ;  /* 0x0000000315087824 */ /* 0x140fe200078e0200 */
[----:B------:R-:W-:Y:S01]  /*0260*/  MOV R19, R3 ;  /* 0x0000000300137202 */ /* 0x000fe20000000f00 */
[C-C-:B------:R-:W-:Y:S01]  /*0270*/  IMAD R12, R21.reuse, 0x5, R0.reuse ;  /* 0x00000005150c7824 */ /* 0x140fe200078e0200 */
[----:B------:R-:W-:Y:S01]  /*0280*/  MOV R5, UR6 ;  /* 0x0000000600057c02 */ /* 0x000fe20008000f00 */
[C-C-:B------:R-:W-:Y:S01]  /*0290*/  IMAD R14, R21.reuse, 0x6, R0.reuse ;  /* 0x00000006150e7824 */ /* 0x140fe200078e0200 */
[----:B------:R-:W-:Y:S01]  /*02a0*/  IADD3 R29, PT, PT, R20, UR4, R29 ;  /* 0x00000004141d7c10 */ /* 0x000fe2000fffe01d */
[--C-:B------:R-:W-:Y:S01]  /*02b0*/  IMAD R16, R21, 0x7, R0.reuse ;  /* 0x0000000715107824 */ /* 0x100fe200078e0200 */
[----:B------:R-:W-:Y:S01]  /*02c0*/  UIADD3 UR4, UPT, UPT, -UR6, URZ, URZ ;  /* 0x000000ff06047290 */ /* 0x000fe2000fffe1ff */
[----:B------:R-:W-:-:S11]  /*02d0*/  IMAD.MOV.U32 R18, RZ, RZ, R0 ;  /* 0x000000ffff127224 */ /* 0x000fd600078e0000 */
.L_x_81:
[----:B------:R-:W0:Y:S08]  /*02e0*/  LDC.64 R26, c[0x0][0x3a0] ;  /* 0x0000e800ff1a7b82 */ /* 0x000e300000000a00 */
[----:B------:R-:W1:Y:S01]  /*02f0*/  LDC.64 R22, c[0x0][0x3a8] ;  /* 0x0000ea00ff167b82 */ /* 0x000e620000000a00 */
[----:B0-----:R-:W-:-:S06]  /*0300*/  IMAD.WIDE.U32 R34, R18, 0x4, R26 ;  /* 0x0000000412227825 */ /* 0x001fcc00078e001a */
[----:B------:R-:W2:Y:S01]  /*0310*/  LDG.E R35, desc[UR8][R34.64] ;  /* 0x0000000822237981 */ /* 0x000ea2000c1e1900 */
[----:B-1----:R-:W-:-:S06]  /*0320*/  IMAD.WIDE.U32 R36, R19, 0x4, R22 ;  /* 0x0000000413247825 */ /* 0x002fcc00078e0016 */
[----:B------:R-:W2:Y:S01]  /*0330*/  LDG.E R37, desc[UR8][R36.64] ;  /* 0x0000000824257981 */ /* 0x000ea2000c1e1900 */
[----:B------:R-:W-:-:S04]  /*0340*/  IMAD.WIDE.U32 R32, R4, 0x4, R26 ;  /* 0x0000000404207825 */ /* 0x000fc800078e001a */
[----:B------:R-:W-:Y:S02]  /*0350*/  IMAD.WIDE.U32 R24, R6, 0x4, R26 ;  /* 0x0000000406187825 */ /* 0x000fe400078e001a */
[----:B------:R-:W3:Y:S02]  /*0360*/  LDG.E R33, desc[UR8][R32.64] ;  /* 0x0000000820217981 */ /* 0x000ee4000c1e1900 */
[----:B------:R-:W-:-:S06]  /*0370*/  IMAD.WIDE.U32 R30, R29, 0x4, R22 ;  /* 0x000000041d1e7825 */ /* 0x000fcc00078e0016 */
[----:B------:R-:W3:Y:S04]  /*0380*/  LDG.E R31, desc[UR8][R30.64] ;  /* 0x000000081e1f7981 */ /* 0x000ee8000c1e1900 */
[----:B------:R0:W4:Y:S02]  /*0390*/  LDG.E R32, desc[UR8][R24.64] ;  /* 0x0000000818207981 */ /* 0x000124000c1e1900 */
[----:B0-----:R-:W-:-:S04]  /*03a0*/  IMAD.WIDE.U32 R24, R7, 0x4, R22 ;  /* 0x0000000407187825 */ /* 0x001fc800078e0016 */
[----:B--2---:R-:W-:Y:S01]  /*03b0*/  FFMA R28, R35, R37, R28 ;  /* 0x00000025231c7223 */ /* 0x004fe2000000001c */
[----:B------:R-:W-:Y:S01]  /*03c0*/  FADD R34, R37, R2 ;  /* 0x0000000225227221 */ /* 0x000fe20000000000 */
[----:B------:R0:W4:Y:S01]  /*03d0*/  LDG.E R35, desc[UR8][R24.64] ;  /* 0x0000000818237981 */ /* 0x000122000c1e1900 */
[----:B------:R-:W-:-:S06]  /*03e0*/  IMAD.WIDE.U32 R36, R8, 0x4, R26 ;  /* 0x0000000408247825 */ /* 0x000fcc00078e001a */
[----:B------:R-:W2:Y:S01]  /*03f0*/  LDG.E R37, desc[UR8][R36.64] ;  /* 0x0000000824257981 */ /* 0x000ea2000c1e1900 */
[----:B0-----:R-:W-:-:S05]  /*0400*/  IMAD.WIDE.U32 R24, R9, 0x4, R22 ;  /* 0x0000000409187825 */ /* 0x001fca00078e0016 */
[----:B------:R0:W2:Y:S01]  /*0410*/  LDG.E R2, desc[UR8][R24.64] ;  /* 0x0000000818027981 */ /* 0x0000a2000c1e1900 */
[----:B---3--:R-:W-:Y:S01]  /*0420*/  FFMA R33, R33, R31, R28 ;  /* 0x0000001f21217223 */ /* 0x008fe2000000001c */
[----:B------:R-:W-:Y:S01]  /*0430*/  FADD R34, R34, R31 ;  /* 0x0000001f22227221 */ /* 0x000fe20000000000 */
[----:B------:R-:W-:-:S06]  /*0440*/  IMAD.WIDE.U32 R30, R12, 0x4, R26 ;  /* 0x000000040c1e7825 */ /* 0x000fcc00078e001a */
[----:B------:R-:W3:Y:S01]  /*0450*/  LDG.E R31, desc[UR8][R30.64] ;  /* 0x000000081e1f7981 */ /* 0x000ee2000c1e1900 */
[----:B0-----:R-:W-:-:S04]  /*0460*/  IMAD.WIDE.U32 R24, R13, 0x4, R22 ;  /* 0x000000040d187825 */ /* 0x001fc800078e0016 */
[----:B----4-:R-:W-:Y:S01]  /*0470*/  FFMA R28, R32, R35, R33 ;  /* 0x00000023201c7223 */ /* 0x010fe20000000021 */
[----:B------:R-:W-:-:S06]  /*0480*/  IMAD.WIDE.U32 R32, R10, 0x4, R26 ;  /* 0x000000040a207825 */ /* 0x000fcc00078e001a */
[----:B------:R2:W4:Y:S02]  /*0490*/  LDG.E R32, desc[UR8][R32.64] ;  /* 0x0000000820207981 */ /* 0x000524000c1e1900 */
[----:B--2---:R-:W-:Y:S01]  /*04a0*/  FFMA R33, R37, R2, R28 ;  /* 0x0000000225217223 */ /* 0x004fe2000000001c */
[----:B------:R-:W-:Y:S01]  /*04b0*/  IMAD.WIDE.U32 R36, R11, 0x4, R22 ;  /* 0x000000040b247825 */ /* 0x000fe200078e0016 */
[----:B------:R0:W3:Y:S04]  /*04c0*/  LDG.E R28, desc[UR8][R24.64] ;  /* 0x00000008181c7981 */ /* 0x0000e8000c1e1900 */
[----:B------:R1:W4:Y:S01]  /*04d0*/  LDG.E R30, desc[UR8][R36.64] ;  /* 0x00000008241e7981 */ /* 0x000322000c1e1900 */
[----:B------:R-:W-:Y:S01]  /*04e0*/  FADD R35, R34, R35 ;  /* 0x0000002322237221 */ /* 0x000fe20000000000 */
[----:B0-----:R-:W-:-:S04]  /*04f0*/  IMAD.WIDE.U32 R24, R14, 0x4, R26 ;  /* 0x000000040e187825 */ /* 0x001fc800078e001a */
[----:B-1----:R-:W-:Y:S01]  /*0500*/  IMAD.WIDE.U32 R36, R15, 0x4, R22 ;  /* 0x000000040f247825 */ /* 0x002fe200078e0016 */
[----:B------:R-:W2:Y:S03]  /*0510*/  LDG.E R34, desc[UR8][R24.64] ;  /* 0x0000000818227981 */ /* 0x000ea6000c1e1900 */
[----:B------:R-:W-:Y:S02]  /*0520*/  IMAD.WIDE.U32 R26, R16, 0x4, R26 ;  /* 0x00000004101a7825 */ /* 0x000fe400078e001a */
[----:B------:R-:W2:Y:S02]  /*0530*/  LDG.E R37, desc[UR8][R36.64] ;  /* 0x0000000824257981 */ /* 0x000ea4000c1e1900 */
[----:B------:R-:W-:Y:S02]  /*0540*/  IMAD.WIDE.U32 R22, R17, 0x4, R22 ;  /* 0x0000000411167825 */ /* 0x000fe400078e0016 */
[----:B------:R-:W5:Y:S04]  /*0550*/  LDG.E R26, desc[UR8][R26.64] ;  /* 0x000000081a1a7981 */ /* 0x000f68000c1e1900 */
[----:B------:R-:W5:Y:S01]  /*0560*/  LDG.E R23, desc[UR8][R22.64] ;  /* 0x0000000816177981 */ /* 0x000f62000c1e1900 */
[----:B------:R-:W-:Y:S01]  /*0570*/  FADD R35, R35, R2 ;  /* 0x0000000223237221 */ /* 0x000fe20000000000 */
[----:B------:R-:W-:-:S04]  /*0580*/  UIADD3 UR4, UPT, UPT, UR4, 0x8, URZ ;  /* 0x0000000804047890 */ /* 0x000fc8000fffe0ff */
[----:B------:R-:W-:Y:S01]  /*0590*/  UISETP.NE.AND UP0, UPT, UR4, URZ, UPT ;  /* 0x000000ff0400728c */ /* 0x000fe2000bf05270 */
[C---:B------:R-:W-:Y:S01]  /*05a0*/  LEA R4, R21.reuse, R4, 0x3 ;  /* 0x0000000415047211 */ /* 0x040fe200078e18ff */
[C---:B------:R-:W-:Y:S01]  /*05b0*/  IMAD R10, R21.reuse, 0x8, R10 ;  /* 0x00000008150a7824 */ /* 0x040fe200078e020a */
[C---:B------:R-:W-:Y:S01]  /*05c0*/  LEA R6, R21.reuse, R6, 0x3 ;  /* 0x0000000615067211 */ /* 0x040fe200078e18ff */
[----:B------:R-:W-:Y:S01]  /*05d0*/  IMAD R9, R20, 0x8, R9 ;  /* 0x0000000814097824 */ /* 0x000fe200078e0209 */
[C---:B------:R-:W-:Y:S02]  /*05e0*/  LEA R8, R21.reuse, R8, 0x3 ;  /* 0x0000000815087211 */ /* 0x040fe400078e18ff */
[C---:B------:R-:W-:Y:S02]  /*05f0*/  LEA R12, R21.reuse, R12, 0x3 ;  /* 0x0000000c150c7211 */ /* 0x040fe400078e18ff */
[C---:B------:R-:W-:Y:S02]  /*0600*/  LEA R14, R21.reuse, R14, 0x3 ;  /* 0x0000000e150e7211 */ /* 0x040fe400078e18ff */
[----:B------:R-:W-:-:S02]  /*0610*/  LEA R16, R21, R16, 0x3 ;  /* 0x0000001015107211 */ /* 0x000fc400078e18ff */
[----:B------:R-:W-:Y:S02]  /*0620*/  LEA R18, R21, R18, 0x3 ;  /* 0x0000001215127211 */ /* 0x000fe400078e18ff */
[C---:B------:R-:W-:Y:S02]  /*0630*/  LEA R29, R20.reuse, R29, 0x3 ;  /* 0x0000001d141d7211 */ /* 0x040fe400078e18ff */
[C---:B------:R-:W-:Y:S02]  /*0640*/  LEA R7, R20.reuse, R7, 0x3 ;  /* 0x0000000714077211 */ /* 0x040fe400078e18ff */
[C---:B------:R-:W-:Y:S02]  /*0650*/  LEA R11, R20.reuse, R11, 0x3 ;  /* 0x0000000b140b7211 */ /* 0x040fe400078e18ff */
[C---:B------:R-:W-:Y:S02]  /*0660*/  LEA R13, R20.reuse, R13, 0x3 ;  /* 0x0000000d140d7211 */ /* 0x040fe400078e18ff */
[----:B------:R-:W-:-:S02]  /*0670*/  LEA R15, R20, R15, 0x3 ;  /* 0x0000000f140f7211 */ /* 0x000fc400078e18ff */
[C---:B------:R-:W-:Y:S02]  /*0680*/  LEA R17, R20.reuse, R17, 0x3 ;  /* 0x0000001114117211 */ /* 0x040fe400078e18ff */
[----:B------:R-:W-:Y:S01]  /*0690*/  LEA R19, R20, R19, 0x3 ;  /* 0x0000001314137211 */ /* 0x000fe200078e18ff */
[----:B----4-:R-:W-:Y:S01]  /*06a0*/  FFMA R32, R32, R30, R33 ;  /* 0x0000001e20207223 */ /* 0x010fe20000000021 */
[----:B------:R-:W-:-:S03]  /*06b0*/  FADD R35, R35, R30 ;  /* 0x0000001e23237221 */ /* 0x000fc60000000000 */
[----:B---3--:R-:W-:Y:S01]  /*06c0*/  FFMA R31, R31, R28, R32 ;  /* 0x0000001c1f1f7223 */ /* 0x008fe20000000020 */
[----:B------:R-:W-:-:S03]  /*06d0*/  FADD R28, R35, R28 ;  /* 0x0000001c231c7221 */ /* 0x000fc60000000000 */
[----:B--2---:R-:W-:Y:S01]  /*06e0*/  FFMA R31, R34, R37, R31 ;  /* 0x00000025221f7223 */ /* 0x004fe2000000001f */
[----:B------:R-:W-:-:S03]  /*06f0*/  FADD R2, R28, R37 ;  /* 0x000000251c027221 */ /* 0x000fc60000000000 */
[----:B-----5:R-:W-:Y:S01]  /*0700*/  FFMA R28, R26, R23, R31 ;  /* 0x000000171a1c7223 */ /* 0x020fe2000000001f */
[----:B------:R-:W-:Y:S01]  /*0710*/  FADD R2, R2, R23 ;  /* 0x0000001702027221 */ /* 0x000fe20000000000 */
[----:B------:R-:W-:Y:S06]  /*0720*/  BRA.U UP0, `(.L_x_81) ;  /* 0xfffffff900ec7547 */ /* 0x000fec000b83ffff */
.L_x_80:
[----:B------:R-:W0:Y:S02]  /*0730*/  LDC R4, c[0x0][0x388] ;  /* 0x0000e200ff047b82 */ /* 0x000e240000000800 */
[----:B0-----:R-:W-:-:S04]  /*0740*/  LOP3.LUT R6, R4, 0x7, RZ, 0xc0, !PT ;  /* 0x0000000704067812 */ /* 0x001fc800078ec0ff */
[----:B------:R-:W-:-:S13]  /*0750*/  ISETP.NE.AND P0, PT, R6, RZ, PT ;  /* 0x000000ff0600720c */ /* 0x000fda0003f05270 */
[----:B------:R-:W-:Y:S05]  /*0760*/  @!P0 BRA `(.L_x_79) ;  /* 0x0000000400208947 */ /* 0x000fea0003800000 */
[----:B------:R-:W-:Y:S02]  /*0770*/  ISETP.GE.U32.AND P0, PT, R6, 0x4, PT ;  /* 0x000000040600780c */ /* 0x000fe40003f06070 */
[----:B------:R-:W-:-:S04]  /*0780*/  LOP3.LUT R26, R4, 0x3, RZ, 0xc0, !PT ;  /* 0x00000003041a7812 */ /* 0x000fc800078ec0ff */
[----:B------:R-:W-:-:S07]  /*0790*/  ISETP.NE.AND P1, PT, R26, RZ, PT ;  /* 0x000000ff1a00720c */ /* 0x000fce0003f25270 */
[----:B------:R-:W-:Y:S06]  /*07a0*/  @!P0 BRA `(.L_x_82) ;  /* 0x00000000008c8947 */ /* 0x000fec0003800000 */
[----:B------:R-:W0:Y:S01]  /*07b0*/  LDC.64 R6, c[0x0][0x3a8] ;  /* 0x0000ea00ff067b82 */ /* 0x000e220000000a00 */
[C---:B------:R-:W-:Y:S02]  /*07c0*/  IMAD R22, R5.reuse, R21, R0 ;  /* 0x0000001505167224 */ /* 0x040fe400078e0200 */
[----:B------:R-:W-:-:S03]  /*07d0*/  IMAD R11, R5, R20, R3 ;  /* 0x00000014050b7224 */ /* 0x000fc600078e0203 */
[----:B------:R-:W-:Y:S02]  /*07e0*/  IADD3 R10, PT, PT, R22, R21, RZ ;  /* 0x00000015160a7210 */ /* 0x000fe40007ffe0ff */
[----:B------:R-:W1:Y:S01]  /*07f0*/  LDC.64 R8, c[0x0][0x3a0] ;  /* 0x0000e800ff087b82 */ /* 0x000e620000000a00 */
[----:B0-----:R-:W-:-:S04]  /*0800*/  IMAD.WIDE.U32 R12, R11, 0x4, R6 ;  /* 0x000000040b0c7825 */ /* 0x001fc800078e0006 */
[----:B------:R-:W-:Y:S02]  /*0810*/  IMAD.IADD R11, R11, 0x1, R20 ;  /* 0x000000010b0b7824 */ /* 0x000fe400078e0214 */
[----:B------:R-:W2:Y:S01]  /*0820*/  LDG.E R13, desc[UR8][R12.64] ;  /* 0x000000080c0d7981 */ /* 0x000ea2000c1e1900 */
[--C-:B-1----:R-:W-:Y:S02]  /*0830*/  IMAD.WIDE.U32 R22, R22, 0x4, R8.reuse ;  /* 0x0000000416167825 */ /* 0x102fe400078e0008 */
[CC--:B------:R-:W-:Y:S02]  /*0840*/  IADD3 R27, PT, PT, R11.reuse, R20.reuse, RZ ;  /* 0x000000140b1b7210 */ /* 0x0c0fe40007ffe0ff */
[C---:B------:R-:W-:Y:S01]  /*0850*/  IMAD.WIDE.U32 R24, R10.reuse, 0x4, R8 ;  /* 0x000000040a187825 */ /* 0x040fe200078e0008 */
[-C--:B------:R-:W-:Y:S01]  /*0860*/  IADD3 R10, PT, PT, R10, R21.reuse, RZ ;  /* 0x000000150a0a7210 */ /* 0x080fe20007ffe0ff */
[----:B------:R-:W3:Y:S02]  /*0870*/  LDG.E R17, desc[UR8][R22.64] ;  /* 0x0000000816117981 */ /* 0x000ee4000c1e1900 */
[----:B------:R-:W-:Y:S01]  /*0880*/  IMAD.WIDE.U32 R18, R11, 0x4, R6 ;  /* 0x000000040b127825 */ /* 0x000fe200078e0006 */
[C---:B------:R-:W-:Y:S01]  /*0890*/  IADD3 R29, PT, PT, R10.reuse, R21, RZ ;  /* 0x000000150a1d7210 */ /* 0x040fe20007ffe0ff */
[----:B------:R-:W4:Y:S01]  /*08a0*/  LDG.E R16, desc[UR8][R24.64] ;  /* 0x0000000818107981 */ /* 0x000f22000c1e1900 */
[----:B------:R-:W-:Y:S01]  /*08b0*/  IADD3 R31, PT, PT, R27, R20, RZ ;  /* 0x000000141b1f7210 */ /* 0x000fe20007ffe0ff */
[----:B------:R-:W-:-:S02]  /*08c0*/  IMAD.WIDE.U32 R14, R10, 0x4, R8 ;  /* 0x000000040a0e7825 */ /* 0x000fc400078e0008 */
[----:B------:R-:W4:Y:S02]  /*08d0*/  LDG.E R19, desc[UR8][R18.64] ;  /* 0x0000000812137981 */ /* 0x000f24000c1e1900 */
[----:B------:R-:W-:Y:S02]  /*08e0*/  IMAD.WIDE.U32 R10, R27, 0x4, R6 ;  /* 0x000000041b0a7825 */ /* 0x000fe400078e0006 */
[----:B------:R-:W5:Y:S02]  /*08f0*/  LDG.E R15, desc[UR8][R14.64] ;  /* 0x000000080e0f7981 */ /* 0x000f64000c1e1900 */
[----:B------:R-:W-:Y:S02]  /*0900*/  IMAD.WIDE.U32 R8, R29, 0x4, R8 ;  /* 0x000000041d087825 */ /* 0x000fe400078e0008 */
[----:B------:R-:W5:Y:S02]  /*0910*/  LDG.E R11, desc[UR8][R10.64] ;  /* 0x000000080a0b7981 */ /* 0x000f64000c1e1900 */
[----:B------:R-:W-:-:S02]  /*0920*/  IMAD.WIDE.U32 R6, R31, 0x4, R6 ;  /* 0x000000041f067825 */ /* 0x000fc400078e0006 */
[----:B------:R-:W5:Y:S04]  /*0930*/  LDG.E R9, desc[UR8][R8.64] ;  /* 0x0000000808097981 */ /* 0x000f68000c1e1900 */
[----:B------:R-:W5:Y:S01]  /*0940*/  LDG.E R7, desc[UR8][R6.64] ;  /* 0x0000000806077981 */ /* 0x000f62000c1e1900 */
[----:B------:R-:W-:Y:S01]  /*0950*/  IADD3 R5, PT, PT, R5, 0x4, RZ ;  /* 0x0000000405057810 */ /* 0x000fe20007ffe0ff */
[----:B--2---:R-:W-:Y:S01]  /*0960*/  FADD R2, R2, R13 ;  /* 0x0000000d02027221 */ /* 0x004fe20000000000 */
[----:B---3--:R-:W-:-:S04]  /*0970*/  FFMA R17, R17, R13, R28 ;  /* 0x0000000d11117223 */ /* 0x008fc8000000001c */
[----:B----4-:R-:W-:Y:S01]  /*0980*/  FFMA R16, R16, R19, R17 ;  /* 0x0000001310107223 */ /* 0x010fe20000000011 */
[----:B------:R-:W-:-:S03]  /*0990*/  FADD R2, R2, R19 ;  /* 0x0000001302027221 */ /* 0x000fc60000000000 */
[----:B-----5:R-:W-:Y:S01]  /*09a0*/  FFMA R16, R15, R11, R16 ;  /* 0x0000000b0f107223 */ /* 0x020fe20000000010 */
[----:B------:R-:W-:-:S03]  /*09b0*/  FADD R2, R2, R11 ;  /* 0x0000000b02027221 */ /* 0x000fc60000000000 */
[----:B------:R-:W-:Y:S01]  /*09c0*/  FFMA R28, R9, R7, R16 ;  /* 0x00000007091c7223 */ /* 0x000fe20000000010 */
[----:B------:R-:W-:-:S07]  /*09d0*/  FADD R2, R2, R7 ;  /* 0x0000000702027221 */ /* 0x000fce0000000000 */
.L_x_82:
[----:B------:R-:W-:Y:S05]  /*09e0*/  @!P1 BRA `(.L_x_79) ;  /* 0x0000000000809947 */ /* 0x000fea0003800000 */
[----:B------:R-:W0:Y:S01]  /*09f0*/  LDC.64 R12, c[0x0][0x3a0] ;  /* 0x0000e800ff0c7b82 */ /* 0x000e220000000a00 */
[----:B------:R-:W-:Y:S02]  /*0a00*/  ISETP.NE.AND P0, PT, R26, 0x1, PT ;  /* 0x000000011a00780c */ /* 0x000fe40003f05270 */
[----:B------:R-:W-:-:S04]  /*0a10*/  LOP3.LUT R4, R4, 0x1, RZ, 0xc0, !PT ;  /* 0x0000000104047812 */ /* 0x000fc800078ec0ff */
[----:B------:R-:W-:Y:S01]  /*0a20*/  ISETP.NE.U32.AND P1, PT, R4, 0x1, PT ;  /* 0x000000010400780c */ /* 0x000fe20003f25070 */
[----:B------:R-:W1:Y:S06]  /*0a30*/  LDC.64 R10, c[0x0][0x3a8] ;  /* 0x0000ea00ff0a7b82 */ /* 0x000e6c0000000a00 */
[C---:B------:R-:W-:Y:S02]  /*0a40*/  @P0 IMAD R14, R5.reuse, R21, R0 ;  /* 0x00000015050e0224 */ /* 0x040fe400078e0200 */
[----:B------:R-:W2:Y:S01]  /*0a50*/  LDC.64 R8, c[0x0][0x3a0] ;  /* 0x0000e800ff087b82 */ /* 0x000ea20000000a00 */
[----:B------:R-:W-:-:S02]  /*0a60*/  @P0 IMAD R17, R5, R20, R3 ;  /* 0x0000001405110224 */ /* 0x000fc400078e0203 */
[----:B------:R-:W-:Y:S01]  /*0a70*/  @P0 IADD3 R19, PT, PT, R14, R21, RZ ;  /* 0x000000150e130210 */ /* 0x000fe20007ffe0ff */
[----:B------:R-:W-:-:S04]  /*0a80*/  @P0 VIADD R5, R5, 0x2 ;  /* 0x0000000205050836 */ /* 0x000fc80000000000 */
[----:B------:R-:W3:Y:S01]  /*0a90*/  LDC.64 R6, c[0x0][0x3a8] ;  /* 0x0000ea00ff067b82 */ /* 0x000ee20000000a00 */
[----:B0-----:R-:W-:-:S04]  /*0aa0*/  @P0 IMAD.WIDE.U32 R14, R14, 0x4, R12 ;  /* 0x000000040e0e0825 */ /* 0x001fc800078e000c */
[----:B------:R-:W-:Y:S01]  /*0ab0*/  @P0 IMAD.WIDE.U32 R12, R19, 0x4, R12 ;  /* 0x00000004130c0825 */ /* 0x000fe200078e000c */
[CC--:B------:R-:W-:Y:S01]  /*0ac0*/  @P0 IADD3 R19, PT, PT, R17.reuse, R20.reuse, RZ ;  /* 0x0000001411130210 */ /* 0x0c0fe20007ffe0ff */
[----:B------:R-:W4:Y:S02]  /*0ad0*/  @P0 LDG.E R15, desc[UR8][R14.64] ;  /* 0x000000080e0f0981 */ /* 0x000f24000c1e1900 */
[----:B-1----:R-:W-:Y:S02]  /*0ae0*/  @P0 IMAD.WIDE.U32 R16, R17, 0x4, R10 ;  /* 0x0000000411100825 */ /* 0x002fe400078e000a */
[----:B------:R-:W5:Y:S02]  /*0af0*/  @P0 LDG.E R13, desc[UR8][R12.64] ;  /* 0x000000080c0d0981 */ /* 0x000f64000c1e1900 */
[C---:B------:R-:W-:Y:S02]  /*0b00*/  @!P1 IMAD R21, R5.reuse, R21, R0 ;  /* 0x0000001505159224 */ /* 0x040fe400078e0200 */
[----:B------:R-:W-:Y:S01]  /*0b10*/  @!P1 IMAD R5, R5, R20, R3 ;  /* 0x0000001405059224 */ /* 0x000fe200078e0203 */
[----:B------:R-:W4:Y:S01]  /*0b20*/  @P0 LDG.E R17, desc[UR8][R16.64] ;  /* 0x0000000810110981 */ /* 0x000f22000c1e1900 */
[----:B------:R-:W-:-:S04]  /*0b30*/  @P0 IMAD.WIDE.U32 R10, R19, 0x4, R10 ;  /* 0x00000004130a0825 */ /* 0x000fc800078e000a */
[----:B--2---:R-:W-:Y:S02]  /*0b40*/  @!P1 IMAD.WIDE.U32 R8, R21, 0x4, R8 ;  /* 0x0000000415089825 */ /* 0x004fe400078e0008 */
[----:B------:R-:W5:Y:S02]  /*0b50*/  @P0 LDG.E R10, desc[UR8][R10.64] ;  /* 0x000000080a0a0981 */ /* 0x000f64000c1e1900 */
[----:B---3--:R-:W-:Y:S02]  /*0b60*/  @!P1 IMAD.WIDE.U32 R6, R5, 0x4, R6 ;  /* 0x0000000405069825 */ /* 0x008fe400078e0006 */
[----:B------:R-:W2:Y:S04]  /*0b70*/  @!P1 LDG.E R9, desc[UR8][R8.64] ;  /* 0x0000000808099981 */ /* 0x000ea8000c1e1900 */
[----:B------:R-:W2:Y:S01]  /*0b80*/  @!P1 LDG.E R7, desc[UR8][R6.64] ;  /* 0x0000000806079981 */ /* 0x000ea2000c1e1900 */
[----:B----4-:R-:W-:Y:S01]  /*0b90*/  @P0 FFMA R4, R15, R17, R28 ;  /* 0x000000110f040223 */ /* 0x010fe2000000001c */
[----:B------:R-:W-:-:S03]  /*0ba0*/  @P0 FADD R5, R2, R17 ;  /* 0x0000001102050221 */ /* 0x000fc60000000000 */
[----:B-----5:R-:W-:Y:S01]  /*0bb0*/  @P0 FFMA R28, R13, R10, R4 ;  /* 0x0000000a0d1c0223 */ /* 0x020fe20000000004 */
[----:B------:R-:W-:-:S03]  /*0bc0*/  @P0 FADD R2, R5, R10 ;  /* 0x0000000a05020221 */ /* 0x000fc60000000000 */
[----:B--2---:R-:W-:Y:S01]  /*0bd0*/  @!P1 FFMA R28, R9, R7, R28 ;  /* 0x00000007091c9223 */ /* 0x004fe2000000001c */
[----:B------:R-:W-:-:S07]  /*0be0*/  @!P1 FADD R2, R2, R7 ;  /* 0x0000000702029221 */ /* 0x000fce0000000000 */
.L_x_79:
[----:B------:R-:W0:Y:S01]  /*0bf0*/  LDCU UR4, c[0x0][0x388] ;  /* 0x00007100ff0477ac */ /* 0x000e220008000800 */
[----:B------:R-:W-:Y:S01]  /*0c00*/  BSSY.RECONVERGENT B0, `(.L_x_83) ;  /* 0x000000f000007945 */ /* 0x000fe20003800200 */
[----:B0-----:R-:W-:Y:S01]  /*0c10*/  I2FP.F32.S32 R5, UR4 ;  /* 0x0000000400057c45 */ /* 0x001fe20008201400 */
[----:B------:R-:W0:Y:S03]  /*0c20*/  LDCU UR4, c[0x0][0x38c] ;  /* 0x00007180ff0477ac */ /* 0x000e260008000800 */
[----:B------:R-:W1:Y:S01]  /*0c30*/  MUFU.RCP R6, R5 ;  /* 0x0000000500067308 */ /* 0x000e620000001000 */
[----:B0-----:R-:W-:Y:S01]  /*0c40*/  FMUL R4, R28, UR4 ;  /* 0x000000041c047c20 */ /* 0x001fe20008400000 */
[----:B-1----:R-:W-:-:S06]  /*0c50*/  FFMA R7, -R5, R6, 1 ;  /* 0x3f80000005077423 */ /* 0x002fcc0000000106 */
[----:B------:R-:W0:Y:S01]  /*0c60*/  FCHK P0, R4, R5 ;  /* 0x0000000504007302 */ /* 0x000e220000000000 */
[----:B------:R-:W-:-:S04]  /*0c70*/  FFMA R7, R6, R7, R6 ;  /* 0x0000000706077223 */ /* 0x000fc80000000006 */
[----:B------:R-:W-:-:S04]  /*0c80*/  FFMA R6, R4, R7, RZ ;  /* 0x0000000704067223 */ /* 0x000fc800000000ff */
[----:B------:R-:W-:-:S04]  /*0c90*/  FFMA R8, -R5, R6, R4 ;  /* 0x0000000605087223 */ /* 0x000fc80000000104 */
[----:B------:R-:W-:Y:S01]  /*0ca0*/  FFMA R8, R7, R8, R6 ;  /* 0x0000000807087223 */ /* 0x000fe20000000006 */
[----:B0-----:R-:W-:Y:S06]  /*0cb0*/  @!P0 BRA `(.L_x_84) ;  /* 0x00000000000c8947 */ /* 0x001fec0003800000 */
[----:B------:R-:W-:-:S07]  /*0cc0*/  MOV R6, 0xce0 ;  /* 0x00000ce000067802 */ /* 0x000fce0000000f00 */
[----:B------:R-:W-:Y:S05]  /*0cd0*/  CALL.REL.NOINC `($__internal_3_$__cuda_sm3x_div_rn_noftz_f32_slowpath) ;  /* 0x0000000000787944 */ /* 0x000fea0003c00000 */
[----:B------:R-:W-:-:S07]  /*0ce0*/  MOV R8, R9 ;  /* 0x0000000900087202 */ /* 0x000fce0000000f00 */
.L_x_84:
[----:B------:R-:W-:Y:S05]  /*0cf0*/  BSYNC.RECONVERGENT B0 ;  /* 0x0000000000007941 */ /* 0x000fea0003800200 */
.L_x_83:
[----:B------:R-:W0:Y:S01]  /*0d00*/  LDC.64 R6, c[0x0][0x390] ;  /* 0x0000e400ff067b82 */ /* 0x000e220000000a00 */
[----:B------:R-:W1:Y:S02]  /*0d10*/  LDCU UR4, c[0x0][0x380] ;  /* 0x00007000ff0477ac */ /* 0x000e640008000800 */
[----:B-1----:R-:W-:Y:S01]  /*0d20*/  IMAD R9, R0, UR4, R3 ;  /* 0x0000000400097c24 */ /* 0x002fe2000f8e0203 */
[----:B------:R-:W1:Y:S03]  /*0d30*/  LDCU UR4, c[0x0][0x38c] ;  /* 0x00007180ff0477ac */ /* 0x000e660008000800 */
[----:B0-----:R-:W-:-:S05]  /*0d40*/  IMAD.WIDE.U32 R6, R9, 0x4, R6 ;  /* 0x0000000409067825 */ /* 0x001fca00078e0006 */
[----:B------:R-:W2:Y:S01]  /*0d50*/  LDG.E R9, desc[UR8][R6.64] ;  /* 0x0000000806097981 */ /* 0x000ea2000c1e1900 */
[----:B------:R-:W0:Y:S01]  /*0d60*/  MUFU.RCP R0, R5 ;  /* 0x0000000500007308 */ /* 0x000e220000001000 */
[----:B------:R-:W-:Y:S01]  /*0d70*/  BSSY.RECONVERGENT B0, `(.L_x_85) ;  /* 0x000000e000007945 */ /* 0x000fe20003800200 */
[----:B-1----:R-:W-:-:S06]  /*0d80*/  FMUL R4, R2, UR4 ;  /* 0x0000000402047c20 */ /* 0x002fcc0008400000 */
[----:B------:R-:W1:Y:S01]  /*0d90*/  FCHK P0, R4, R5 ;  /* 0x0000000504007302 */ /* 0x000e620000000000 */
[----:B0-----:R-:W-:-:S04]  /*0da0*/  FFMA R11, -R5, R0, 1 ;  /* 0x3f800000050b7423 */ /* 0x001fc80000000100 */
[----:B------:R-:W-:-:S04]  /*0db0*/  FFMA R0, R0, R11, R0 ;  /* 0x0000000b00007223 */ /* 0x000fc80000000000 */
[----:B------:R-:W-:-:S04]  /*0dc0*/  FFMA R2, R0, R4, RZ ;  /* 0x0000000400027223 */ /* 0x000fc800000000ff */
[----:B------:R-:W-:-:S04]  /*0dd0*/  FFMA R11, -R5, R2, R4 ;  /* 0x00000002050b7223 */ /* 0x000fc80000000104 */
[----:B------:R-:W-:Y:S01]  /*0de0*/  FFMA R0, R0, R11, R2 ;  /* 0x0000000b00007223 */ /* 0x000fe20000000002 */
[----:B--2---:R-:W-:-:S05]  /*0df0*/  FADD R9, R9, -R8 ;  /* 0x8000000809097221 */ /* 0x004fca0000000000 */
[----:B------:R0:W-:Y:S01]  /*0e00*/  STG.E desc[UR8][R6.64], R9 ;  /* 0x0000000906007986 */ /* 0x0001e2000c101908 */
[----:B-1----:R-:W-:Y:S05]  /*0e10*/  @!P0 BRA `(.L_x_86) ;  /* 0x00000000000c8947 */ /* 0x002fea0003800000 */
[----:B0-----:R-:W-:-:S07]  /*0e20*/  MOV R6, 0xe40 ;  /* 0x00000e4000067802 */ /* 0x001fce0000000f00 */
[----:B------:R-:W-:Y:S05]  /*0e30*/  CALL.REL.NOINC `($__internal_3_$__cuda_sm3x_div_rn_noftz_f32_slowpath) ;  /* 0x0000000000207944 */ /* 0x000fea0003c00000 */
[----:B------:R-:W-:-:S07]  /*0e40*/  MOV R0, R9 ;  /* 0x0000000900007202 */ /* 0x000fce0000000f00 */
.L_x_86:
[----:B------:R-:W-:Y:S05]  /*0e50*/  BSYNC.RECONVERGENT B0 ;  /* 0x0000000000007941 */ /* 0x000fea0003800200 */
.L_x_85:
[----:B------:R-:W1:Y:S02]  /*0e60*/  LDC.64 R4, c[0x0][0x398] ;  /* 0x0000e600ff047b82 */ /* 0x000e640000000a00 */
[----:B-1----:R-:W-:-:S05]  /*0e70*/  IMAD.WIDE.U32 R2, R3, 0x4, R4 ;  /* 0x0000000403027825 */ /* 0x002fca00078e0004 */
[----:B------:R-:W2:Y:S02]  /*0e80*/  LDG.E R5, desc[UR8][R2.64] ;  /* 0x0000000802057981 */ /* 0x000ea4000c1e1900 */
[----:B--2---:R-:W-:-:S05]  /*0e90*/  FADD R5, R5, -R0 ;  /* 0x8000000005057221 */ /* 0x004fca0000000000 */
[----:B------:R-:W-:Y:S01]  /*0ea0*/  STG.E desc[UR8][R2.64], R5 ;  /* 0x0000000502007986 */ /* 0x000fe2000c101908 */
[----:B------:R-:W-:Y:S05]  /*0eb0*/  EXIT ;  /* 0x000000000000794d */ /* 0x000fea0003800000 */
        .weak           $__internal_3_$__cuda_sm3x_div_rn_noftz_f32_slowpath
        .type           $__internal_3_$__cuda_sm3x_div_rn_noftz_f32_slowpath,@function
        .size           $__internal_3_$__cuda_sm3x_div_rn_noftz_f32_slowpath,(.L_x_102 - $__internal_3_$__cuda_sm3x_div_rn_noftz_f32_slowpath)
$__internal_3_$__cuda_sm3x_div_rn_noftz_f32_slowpath:
        /* <DEDUP_REMOVED lines=10> */
[----:B------:R-:W-:Y:S01]  /*0f60*/  @!P0 IMAD.MOV.U32 R8, RZ, RZ, RZ ;  /* 0x000000ffff088224 */ /* 0x000fe200078e00ff */
        /* <DEDUP_REMOVED lines=24> */
.L_x_88:
[----:B------:R-:W-:Y:S01]  /*10f0*/  LEA R10, R14, 0xc0800000, 0x17 ;  /* 0xc08000000e0a7811 */ /* 0x000fe200078eb8ff */
[----:B------:R-:W-:Y:S03]  /*1100*/  BSSY.RECONVERGENT B2, `(.L_x_93) ;  /* 0x0000036000027945 */ /* 0x000fe60003800200 */
[----:B------:R-:W-:Y:S02]  /*1110*/  IADD3 R10, PT, PT, -R10, R7, RZ ;  /* 0x000000070a0a7210 */ /* 0x000fe40007ffe1ff */
[----:B------:R-:W-:Y:S02]  /*1120*/  IADD3 R7, PT, PT, R12, -0x7f, RZ ;  /* 0xffffff810c077810 */ /* 0x000fe40007ffe0ff */
[----:B------:R-:W0:Y:S01]  /*1130*/  MUFU.RCP R9, R10 ;  /* 0x0000000a00097308 */ /* 0x000e220000001000 */
[----:B------:R-:W-:Y:S02]  /*1140*/  FADD.FTZ R11, -R10, -RZ ;  /* 0x800000ff0a0b7221 */ /* 0x000fe40000010100 */
[C---:B------:R-:W-:Y:S01]  /*1150*/  IMAD R4, R7.reuse, -0x800000, R4 ;  /* 0xff80000007047824 */ /* 0x040fe200078e0204 */
[----:B------:R-:W-:-:S04]  /*1160*/  IADD3 R7, PT, PT, R7, 0x7f, -R14 ;  /* 0x0000007f07077810 */ /* 0x000fc80007ffe80e */
[----:B------:R-:W-:Y:S01]  /*1170*/  IADD3 R7, PT, PT, R7, R8, RZ ;  /* 0x0000000807077210 */ /* 0x000fe20007ffe0ff */
[----:B0-----:R-:W-:-:S04]  /*1180*/  FFMA R12, R9, R11, 1 ;  /* 0x3f800000090c7423 */ /* 0x001fc8000000000b */
[----:B------:R-:W-:-:S04]  /*1190*/  FFMA R16, R9, R12, R9 ;  /* 0x0000000c09107223 */ /* 0x000fc80000000009 */
[----:B------:R-:W-:-:S04]  /*11a0*/  FFMA R9, R4, R16, RZ ;  /* 0x0000001004097223 */ /* 0x000fc800000000ff */
[----:B------:R-:W-:-:S04]  /*11b0*/  FFMA R12, R11, R9, R4 ;  /* 0x000000090b0c7223 */ /* 0x000fc80000000004 */
[----:B------:R-:W-:-:S04]  /*11c0*/  FFMA R13, R16, R12, R9 ;  /* 0x0000000c100d7223 */ /* 0x000fc80000000009 */
[----:B------:R-:W-:-:S04]  /*11d0*/  FFMA R12, R11, R13, R4 ;  /* 0x0000000d0b0c7223 */ /* 0x000fc80000000004 */
[----:B------:R-:W-:-:S05]  /*11e0*/  FFMA R9, R16, R12, R13 ;  /* 0x0000000c10097223 */ /* 0x000fca000000000d */
[----:B------:R-:W-:-:S04]  /*11f0*/  SHF.R.U32.HI R4, RZ, 0x17, R9 ;  /* 0x00000017ff047819 */ /* 0x000fc80000011609 */
[----:B------:R-:W-:-:S05]  /*1200*/  LOP3.LUT R4, R4, 0xff, RZ, 0xc0, !PT ;  /* 0x000000ff04047812 */ /* 0x000fca00078ec0ff */
[----:B------:R-:W-:-:S05]  /*1210*/  IMAD.IADD R10, R4, 0x1, R7 ;  /* 0x00000001040a7824 */ /* 0x000fca00078e0207 */
        /* <DEDUP_REMOVED lines=10> */
[-CC-:B------:R-:W-:Y:S01]  /*12c0*/  FFMA.RZ R4, R16, R12.reuse, R13.reuse ;  /* 0x0000000c10047223 */ /* 0x180fe2000000c00d */
[----:B------:R-:W-:Y:S01]  /*12d0*/  IADD3 R11, PT, PT, R10, 0x20, RZ ;  /* 0x000000200a0b7810 */ /* 0x000fe20007ffe0ff */
[-CC-:B------:R-:W-:Y:S01]  /*12e0*/  FFMA.RM R7, R16, R12.reuse, R13.reuse ;  /* 0x0000000c10077223 */ /* 0x180fe2000000400d */
[----:B------:R-:W-:Y:S02]  /*12f0*/  ISETP.NE.AND P2, PT, R10, RZ, PT ;  /* 0x000000ff0a00720c */ /* 0x000fe40003f45270 */
[----:B------:R-:W-:Y:S01]  /*1300*/  LOP3.LUT R8, R4, 0x7fffff, RZ, 0xc0, !PT ;  /* 0x007fffff04087812 */ /* 0x000fe200078ec0ff */
[----:B------:R-:W-:Y:S01]  /*1310*/  FFMA.RP R4, R16, R12, R13 ;  /* 0x0000000c10047223 */ /* 0x000fe2000000800d */
[----:B------:R-:W-:Y:S02]  /*1320*/  ISETP.NE.AND P1, PT, R10, RZ, PT ;  /* 0x000000ff0a00720c */ /* 0x000fe40003f25270 */
        /* <DEDUP_REMOVED lines=15> */
.L_x_95:
[----:B------:R-:W-:-:S04]  /*1420*/  LOP3.LUT R9, R9, 0x80000000, RZ, 0xc0, !PT ;  /* 0x8000000009097812 */ /* 0x000fc800078ec0ff */
[----:B------:R-:W-:Y:S01]  /*1430*/  LOP3.LUT R9, R9, 0x7f800000, RZ, 0xfc, !PT ;  /* 0x7f80000009097812 */ /* 0x000fe200078efcff */
[----:B------:R-:W-:Y:S06]  /*1440*/  BRA `(.L_x_96) ;  /* 0x0000000000047947 */ /* 0x000fec0003800000 */
.L_x_94:
[----:B------:R-:W-:-:S07]  /*1450*/  LEA R9, R7, R9, 0x17 ;  /* 0x0000000907097211 */ /* 0x000fce00078eb8ff */
.L_x_96:
[----:B------:R-:W-:Y:S05]  /*1460*/  BSYNC.RECONVERGENT B2 ;  /* 0x0000000000027941 */ /* 0x000fea0003800200 */
.L_x_93:
[----:B------:R-:W-:Y:S05]  /*1470*/  BRA `(.L_x_97) ;  /* 0x0000000000207947 */ /* 0x000fea0003800000 */
.L_x_92:
[----:B------:R-:W-:-:S04]  /*1480*/  LOP3.LUT R4, R7, 0x80000000, R4, 0x48, !PT ;  /* 0x8000000007047812 */ /* 0x000fc800078e4804 */
[----:B------:R-:W-:Y:S01]  /*1490*/  LOP3.LUT R9, R4, 0x7f800000, RZ, 0xfc, !PT ;  /* 0x7f80000004097812 */ /* 0x000fe200078efcff */
[----:B------:R-:W-:Y:S06]  /*14a0*/  BRA `(.L_x_97) ;  /* 0x0000000000147947 */ /* 0x000fec0003800000 */
.L_x_91:
[----:B------:R-:W-:Y:S01]  /*14b0*/  LOP3.LUT R9, R7, 0x80000000, R4, 0x48, !PT ;  /* 0x8000000007097812 */ /* 0x000fe200078e4804 */
[----:B------:R-:W-:Y:S06]  /*14c0*/  BRA `(.L_x_97) ;  /* 0x00000000000c7947 */ /* 0x000fec0003800000 */
.L_x_90:
[----:B------:R-:W0:Y:S01]  /*14d0*/  MUFU.RSQ R9, -QNAN ;  /* 0xffc0000000097908 */ /* 0x000e220000001400 */
[----:B------:R-:W-:Y:S05]  /*14e0*/  BRA `(.L_x_97) ;  /* 0x0000000000047947 */ /* 0x000fea0003800000 */
.L_x_89:
[----:B------:R-:W-:-:S07]  /*14f0*/  FADD.FTZ R9, R4, R5 ;  /* 0x0000000504097221 */ /* 0x000fce0000010000 */
.L_x_97:
[----:B------:R-:W-:Y:S05]  /*1500*/  BSYNC.RECONVERGENT B1 ;  /* 0x0000000000017941 */ /* 0x000fea0003800200 */
.L_x_87:
[----:B------:R-:W-:-:S04]  /*1510*/  HFMA2 R7, -RZ, RZ, 0, 0 ;  /* 0x00000000ff077431 */ /* 0x000fc800000001ff */
[----:B0-----:R-:W-:Y:S05]  /*1520*/  RET.REL.NODEC R6 `(_Z19update_layer_paramsiiifPfS_S_S_) ;  /* 0xffffffe806b47950 */ /* 0x001fea0003c3ffff */
.L_x_98:
        /* <DEDUP_REMOVED lines=13> */
.L_x_102:


//--------------------- .nv.global.init           --------------------------
	.section	.nv.global.init,"aw",@progbits
	.align	4
.nv.global.init:
	.type		mrg32k3aM1SubSeq,@object
	.size		mrg32k3aM1SubSeq,(mrg32k3aM2SubSeq - mrg32k3aM1SubSeq)
mrg32k3aM1SubSeq:
        /*0000*/ 	.byte	0x0b, 0xcc, 0xee, 0x04, 0x73, 0x29, 0x8b, 0x6f, 0xf6, 0x53, 0x03, 0xf6, 0x23, 0xf6, 0xea, 0xda
        /* <DEDUP_REMOVED lines=125> */
	.type		mrg32k3aM2SubSeq,@object
	.size		mrg32k3aM2SubSeq,(mrg32k3aM1 - mrg32k3aM2SubSeq)
mrg32k3aM2SubSeq:
        /* <DEDUP_REMOVED lines=126> */
	.type		mrg32k3aM1,@object
	.size		mrg32k3aM1,(mrg32k3aM1Seq - mrg32k3aM1)
mrg32k3aM1:
        /* <DEDUP_REMOVED lines=144> */
	.type		mrg32k3aM1Seq,@object
	.size		mrg32k3aM1Seq,(mrg32k3aM2 - mrg32k3aM1Seq)
mrg32k3aM1Seq:
        /* <DEDUP_REMOVED lines=144> */
	.type		mrg32k3aM2,@object
	.size		mrg32k3aM2,(mrg32k3aM2Seq - mrg32k3aM2)
mrg32k3aM2:
        /* <DEDUP_REMOVED lines=144> */
	.type		mrg32k3aM2Seq,@object
	.size		mrg32k3aM2Seq,(precalc_xorwow_matrix - mrg32k3aM2Seq)
mrg32k3aM2Seq:
        /* <DEDUP_REMOVED lines=144> */
	.type		precalc_xorwow_matrix,@object
	.size		precalc_xorwow_matrix,(precalc_xorwow_offset_matrix - precalc_xorwow_matrix)
precalc_xorwow_matrix:
        /* <DEDUP_REMOVED lines=6400> */
	.type		precalc_xorwow_offset_matrix,@object
	.size		precalc_xorwow_offset_matrix,(.L_1 - precalc_xorwow_offset_matrix)
precalc_xorwow_offset_matrix:
        /* <DEDUP_REMOVED lines=6400> */
.L_1:


//--------------------- .nv.shared.reserved.0     --------------------------
	.section	.nv.shared.reserved.0,"aw",@nobits
	.weak		__nv_reservedSMEM_offset_0_alias
	.size		__nv_reservedSMEM_offset_0_alias, 0, 64
	.other		__nv_reservedSMEM_offset_0_alias,@"STO_CUDA_RESERVED_SHARED STV_DEFAULT"
__nv_reservedSMEM_offset_0_alias:
	.zero		0
	.zero		64


//--------------------- .nv.constant0._Z23cross_entropy_backwardsiiPfS_S_ --------------------------
	.section	.nv.constant0._Z23cross_entropy_backwardsiiPfS_S_,"a",@progbits
	.sectionflags	@""
	.align	4
.nv.constant0._Z23cross_entropy_backwardsiiPfS_S_:
	.zero		928


//--------------------- .nv.constant0._Z13cross_entropyiiPfS_S_ --------------------------
	.section	.nv.constant0._Z13cross_entropyiiPfS_S_,"a",@progbits
	.sectionflags	@""
	.align	4
.nv.constant0._Z13cross_entropyiiPfS_S_:
	.zero		928


//--------------------- .nv.constant0._Z19init_kaiming_normaliiPf --------------------------
	.section	.nv.constant0._Z19init_kaiming_normaliiPf,"a",@progbits
	.sectionflags	@""
	.align	4
.nv.constant0._Z19init_kaiming_normaliiPf:
	.zero		912


//--------------------- .nv.constant0._Z7softmaxiiPfS_ --------------------------
	.section	.nv.constant0._Z7softmaxiiPfS_,"a",@progbits
	.sectionflags	@""
	.align	4
.nv.constant0._Z7softmaxiiPfS_:
	.zero		920


//--------------------- .nv.constant0._Z14relu_backwardsiiPfS_S_ --------------------------
	.section	.nv.constant0._Z14relu_backwardsiiPfS_S_,"a",@progbits
	.sectionflags	@""
	.align	4
.nv.constant0._Z14relu_backwardsiiPfS_S_:
	.zero		928


//--------------------- .nv.constant0._Z12relu_forwardiiPfS_ --------------------------
	.section	.nv.constant0._Z12relu_forwardiiPfS_,"a",@progbits
	.sectionflags	@""
	.align	4
.nv.constant0._Z12relu_forwardiiPfS_:
	.zero		920


//--------------------- .nv.constant0._Z15linear_backwardiiiPfS_S_S_ --------------------------
	.section	.nv.constant0._Z15linear_backwardiiiPfS_S_S_,"a",@progbits
	.sectionflags	@""
	.align	4
.nv.constant0._Z15linear_backwardiiiPfS_S_S_:
	.zero		944


//--------------------- .nv.constant0._Z14linear_forwardiiiPfS_S_S_ --------------------------
	.section	.nv.constant0._Z14linear_forwardiiiPfS_S_S_,"a",@progbits
	.sectionflags	@""
	.align	4
.nv.constant0._Z14linear_forwardiiiPfS_S_S_:
	.zero		944


//--------------------- .nv.constant0._Z19update_layer_paramsiiifPfS_S_S_ --------------------------
	.section	.nv.constant0._Z19update_layer_paramsiiifPfS_S_S_,"a",@progbits
	.sectionflags	@""
	.align	4
.nv.constant0._Z19update_layer_paramsiiifPfS_S_S_:
	.zero		944


//--------------------- SYMBOLS --------------------------

	.type		.nv.reservedSmem.offset0,@object
	.size		.nv.reservedSmem.offset0,0x4
